//
// Generated by NVIDIA NVVM Compiler
//
// Compiler Build ID: CL-36424714
// Cuda compilation tools, release 13.0, V13.0.88
// Based on NVVM 20.0.0
//

.version 9.0
.target sm_100
.address_size 64

	// .globl	_Z15renderPointCudaffPfPc
.global .align 1 .b8 $str[13] = {46, 44, 45, 126, 58, 59, 61, 33, 42, 35, 36, 64};
.global .align 4 .b8 __cudart_i2opi_f[24] = {65, 144, 67, 60, 153, 149, 98, 219, 192, 221, 52, 245, 209, 87, 39, 252, 41, 21, 68, 78, 110, 131, 249, 162};

.visible .entry _Z15renderPointCudaffPfPc(
	.param .f32 _Z15renderPointCudaffPfPc_param_0,
	.param .f32 _Z15renderPointCudaffPfPc_param_1,
	.param .u64 .ptr .align 1 _Z15renderPointCudaffPfPc_param_2,
	.param .u64 .ptr .align 1 _Z15renderPointCudaffPfPc_param_3
)
{
	.local .align 4 .b8 	__local_depot0[28];
	.reg .b64 	%SP;
	.reg .b64 	%SPL;
	.reg .pred 	%p<67>;
	.reg .b16 	%rs<3>;
	.reg .b32 	%r<304>;
	.reg .b32 	%f<232>;
	.reg .b64 	%rd<158>;
	.reg .b64 	%fd<23>;

	mov.u64 	%SPL, __local_depot0;
	ld.param.f32 	%f47, [_Z15renderPointCudaffPfPc_param_0];
	ld.param.f32 	%f48, [_Z15renderPointCudaffPfPc_param_1];
	ld.param.u64 	%rd59, [_Z15renderPointCudaffPfPc_param_2];
	ld.param.u64 	%rd60, [_Z15renderPointCudaffPfPc_param_3];
	add.u64 	%rd1, %SPL, 0;
	mov.u32 	%r112, %ctaid.x;
	cvt.rn.f32.u32 	%f49, %r112;
	mul.f32 	%f1, %f49, 0f3D8F5C29;
	mov.u32 	%r113, %tid.x;
	cvt.rn.f32.u32 	%f50, %r113;
	mul.f32 	%f2, %f50, 0f3CA3D70A;
	mul.f32 	%f51, %f1, 0f3F22F983;
	cvt.rni.s32.f32 	%r279, %f51;
	cvt.rn.f32.s32 	%f52, %r279;
	fma.rn.f32 	%f53, %f52, 0fBFC90FDA, %f1;
	fma.rn.f32 	%f54, %f52, 0fB3A22168, %f53;
	fma.rn.f32 	%f225, %f52, 0fA7C234C5, %f54;
	abs.f32 	%f4, %f1;
	setp.ltu.f32 	%p1, %f4, 0f47CE4780;
	mov.u32 	%r275, %r279;
	mov.f32 	%f224, %f225;
	@%p1 bra 	$L__BB0_8;
	setp.neu.f32 	%p2, %f4, 0f7F800000;
	@%p2 bra 	$L__BB0_3;
	mov.f32 	%f57, 0f00000000;
	mul.rn.f32 	%f224, %f1, %f57;
	mov.b32 	%r275, 0;
	bra.uni 	$L__BB0_8;
$L__BB0_3:
	mov.b32 	%r2, %f1;
	shl.b32 	%r115, %r2, 8;
	or.b32  	%r3, %r115, -2147483648;
	mov.b64 	%rd136, 0;
	mov.b32 	%r272, 0;
	mov.u64 	%rd134, __cudart_i2opi_f;
	mov.u64 	%rd135, %rd1;
$L__BB0_4:
	.pragma "nounroll";
	ld.global.nc.u32 	%r116, [%rd134];
	mad.wide.u32 	%rd64, %r116, %r3, %rd136;
	shr.u64 	%rd136, %rd64, 32;
	st.local.u32 	[%rd135], %rd64;
	add.s32 	%r272, %r272, 1;
	add.s64 	%rd135, %rd135, 4;
	add.s64 	%rd134, %rd134, 4;
	setp.ne.s32 	%p3, %r272, 6;
	@%p3 bra 	$L__BB0_4;
	shr.u32 	%r117, %r2, 23;
	st.local.u32 	[%rd1+24], %rd136;
	and.b32  	%r6, %r117, 31;
	add.s32 	%r118, %r117, -128;
	shr.u32 	%r119, %r118, 5;
	mul.wide.u32 	%rd65, %r119, 4;
	sub.s64 	%rd8, %rd1, %rd65;
	ld.local.u32 	%r273, [%rd8+24];
	ld.local.u32 	%r274, [%rd8+20];
	setp.eq.s32 	%p4, %r6, 0;
	@%p4 bra 	$L__BB0_7;
	shf.l.wrap.b32 	%r273, %r274, %r273, %r6;
	ld.local.u32 	%r120, [%rd8+16];
	shf.l.wrap.b32 	%r274, %r120, %r274, %r6;
$L__BB0_7:
	shr.u32 	%r121, %r273, 30;
	shf.l.wrap.b32 	%r122, %r274, %r273, 2;
	shl.b32 	%r123, %r274, 2;
	shr.u32 	%r124, %r122, 31;
	add.s32 	%r275, %r124, %r121;
	shr.s32 	%r125, %r122, 31;
	xor.b32  	%r126, %r125, %r122;
	xor.b32  	%r127, %r125, %r123;
	cvt.u64.u32 	%rd66, %r126;
	shl.b64 	%rd67, %rd66, 32;
	cvt.u64.u32 	%rd68, %r127;
	or.b64  	%rd69, %rd67, %rd68;
	cvt.rn.f64.s64 	%fd1, %rd69;
	mul.f64 	%fd2, %fd1, 0d3BF921FB54442D19;
	cvt.rn.f32.f64 	%f55, %fd2;
	neg.f32 	%f56, %f55;
	setp.lt.s32 	%p5, %r122, 0;
	selp.f32 	%f224, %f56, %f55, %p5;
$L__BB0_8:
	setp.ltu.f32 	%p6, %f4, 0f47CE4780;
	mul.rn.f32 	%f58, %f224, %f224;
	and.b32  	%r129, %r275, 1;
	setp.eq.b32 	%p7, %r129, 1;
	selp.f32 	%f59, 0f3F800000, %f224, %p7;
	fma.rn.f32 	%f60, %f58, %f59, 0f00000000;
	fma.rn.f32 	%f61, %f58, 0f37CBAC00, 0fBAB607ED;
	selp.f32 	%f62, %f61, 0fB94D4153, %p7;
	selp.f32 	%f63, 0f3D2AAABB, 0f3C0885E4, %p7;
	fma.rn.f32 	%f64, %f62, %f58, %f63;
	selp.f32 	%f65, 0fBEFFFFFF, 0fBE2AAAA8, %p7;
	fma.rn.f32 	%f66, %f64, %f58, %f65;
	fma.rn.f32 	%f67, %f66, %f60, %f59;
	and.b32  	%r130, %r275, 2;
	setp.eq.s32 	%p8, %r130, 0;
	mov.f32 	%f68, 0f00000000;
	sub.f32 	%f69, %f68, %f67;
	selp.f32 	%f8, %f67, %f69, %p8;
	@%p6 bra 	$L__BB0_16;
	setp.neu.f32 	%p9, %f4, 0f7F800000;
	@%p9 bra 	$L__BB0_11;
	mov.f32 	%f72, 0f00000000;
	mul.rn.f32 	%f225, %f1, %f72;
	mov.b32 	%r279, 0;
	bra.uni 	$L__BB0_16;
$L__BB0_11:
	mov.b32 	%r15, %f1;
	shl.b32 	%r132, %r15, 8;
	or.b32  	%r16, %r132, -2147483648;
	mov.b64 	%rd139, 0;
	mov.b32 	%r276, 0;
	mov.u64 	%rd137, __cudart_i2opi_f;
	mov.u64 	%rd138, %rd1;
$L__BB0_12:
	.pragma "nounroll";
	ld.global.nc.u32 	%r133, [%rd137];
	mad.wide.u32 	%rd72, %r133, %r16, %rd139;
	shr.u64 	%rd139, %rd72, 32;
	st.local.u32 	[%rd138], %rd72;
	add.s32 	%r276, %r276, 1;
	add.s64 	%rd138, %rd138, 4;
	add.s64 	%rd137, %rd137, 4;
	setp.ne.s32 	%p10, %r276, 6;
	@%p10 bra 	$L__BB0_12;
	shr.u32 	%r134, %r15, 23;
	st.local.u32 	[%rd1+24], %rd139;
	and.b32  	%r19, %r134, 31;
	add.s32 	%r135, %r134, -128;
	shr.u32 	%r136, %r135, 5;
	mul.wide.u32 	%rd73, %r136, 4;
	sub.s64 	%rd15, %rd1, %rd73;
	ld.local.u32 	%r277, [%rd15+24];
	ld.local.u32 	%r278, [%rd15+20];
	setp.eq.s32 	%p11, %r19, 0;
	@%p11 bra 	$L__BB0_15;
	shf.l.wrap.b32 	%r277, %r278, %r277, %r19;
	ld.local.u32 	%r137, [%rd15+16];
	shf.l.wrap.b32 	%r278, %r137, %r278, %r19;
$L__BB0_15:
	shr.u32 	%r138, %r277, 30;
	shf.l.wrap.b32 	%r139, %r278, %r277, 2;
	shl.b32 	%r140, %r278, 2;
	shr.u32 	%r141, %r139, 31;
	add.s32 	%r279, %r141, %r138;
	shr.s32 	%r142, %r139, 31;
	xor.b32  	%r143, %r142, %r139;
	xor.b32  	%r144, %r142, %r140;
	cvt.u64.u32 	%rd74, %r143;
	shl.b64 	%rd75, %rd74, 32;
	cvt.u64.u32 	%rd76, %r144;
	or.b64  	%rd77, %rd75, %rd76;
	cvt.rn.f64.s64 	%fd3, %rd77;
	mul.f64 	%fd4, %fd3, 0d3BF921FB54442D19;
	cvt.rn.f32.f64 	%f70, %fd4;
	neg.f32 	%f71, %f70;
	setp.lt.s32 	%p12, %r139, 0;
	selp.f32 	%f225, %f71, %f70, %p12;
$L__BB0_16:
	add.s32 	%r146, %r279, 1;
	mul.rn.f32 	%f73, %f225, %f225;
	and.b32  	%r147, %r279, 1;
	setp.eq.b32 	%p13, %r147, 1;
	selp.f32 	%f74, %f225, 0f3F800000, %p13;
	fma.rn.f32 	%f75, %f73, %f74, 0f00000000;
	fma.rn.f32 	%f76, %f73, 0f37CBAC00, 0fBAB607ED;
	selp.f32 	%f77, 0fB94D4153, %f76, %p13;
	selp.f32 	%f78, 0f3C0885E4, 0f3D2AAABB, %p13;
	fma.rn.f32 	%f79, %f77, %f73, %f78;
	selp.f32 	%f80, 0fBE2AAAA8, 0fBEFFFFFF, %p13;
	fma.rn.f32 	%f81, %f79, %f73, %f80;
	fma.rn.f32 	%f82, %f81, %f75, %f74;
	and.b32  	%r148, %r146, 2;
	setp.eq.s32 	%p14, %r148, 0;
	mov.f32 	%f83, 0f00000000;
	sub.f32 	%f84, %f83, %f82;
	selp.f32 	%f12, %f82, %f84, %p14;
	mul.f32 	%f85, %f2, 0f3F22F983;
	cvt.rni.s32.f32 	%r287, %f85;
	cvt.rn.f32.s32 	%f86, %r287;
	fma.rn.f32 	%f87, %f86, 0fBFC90FDA, %f2;
	fma.rn.f32 	%f88, %f86, 0fB3A22168, %f87;
	fma.rn.f32 	%f227, %f86, 0fA7C234C5, %f88;
	abs.f32 	%f14, %f2;
	setp.ltu.f32 	%p15, %f14, 0f47CE4780;
	mov.u32 	%r283, %r287;
	mov.f32 	%f226, %f227;
	@%p15 bra 	$L__BB0_24;
	setp.neu.f32 	%p16, %f14, 0f7F800000;
	@%p16 bra 	$L__BB0_19;
	mov.f32 	%f91, 0f00000000;
	mul.rn.f32 	%f226, %f2, %f91;
	mov.b32 	%r283, 0;
	bra.uni 	$L__BB0_24;
$L__BB0_19:
	mov.b32 	%r29, %f2;
	shl.b32 	%r150, %r29, 8;
	or.b32  	%r30, %r150, -2147483648;
	mov.b64 	%rd142, 0;
	mov.b32 	%r280, 0;
	mov.u64 	%rd140, __cudart_i2opi_f;
	mov.u64 	%rd141, %rd1;
$L__BB0_20:
	.pragma "nounroll";
	ld.global.nc.u32 	%r151, [%rd140];
	mad.wide.u32 	%rd80, %r151, %r30, %rd142;
	shr.u64 	%rd142, %rd80, 32;
	st.local.u32 	[%rd141], %rd80;
	add.s32 	%r280, %r280, 1;
	add.s64 	%rd141, %rd141, 4;
	add.s64 	%rd140, %rd140, 4;
	setp.ne.s32 	%p17, %r280, 6;
	@%p17 bra 	$L__BB0_20;
	shr.u32 	%r152, %r29, 23;
	st.local.u32 	[%rd1+24], %rd142;
	and.b32  	%r33, %r152, 31;
	add.s32 	%r153, %r152, -128;
	shr.u32 	%r154, %r153, 5;
	mul.wide.u32 	%rd81, %r154, 4;
	sub.s64 	%rd22, %rd1, %rd81;
	ld.local.u32 	%r281, [%rd22+24];
	ld.local.u32 	%r282, [%rd22+20];
	setp.eq.s32 	%p18, %r33, 0;
	@%p18 bra 	$L__BB0_23;
	shf.l.wrap.b32 	%r281, %r282, %r281, %r33;
	ld.local.u32 	%r155, [%rd22+16];
	shf.l.wrap.b32 	%r282, %r155, %r282, %r33;
$L__BB0_23:
	shr.u32 	%r156, %r281, 30;
	shf.l.wrap.b32 	%r157, %r282, %r281, 2;
	shl.b32 	%r158, %r282, 2;
	shr.u32 	%r159, %r157, 31;
	add.s32 	%r283, %r159, %r156;
	shr.s32 	%r160, %r157, 31;
	xor.b32  	%r161, %r160, %r157;
	xor.b32  	%r162, %r160, %r158;
	cvt.u64.u32 	%rd82, %r161;
	shl.b64 	%rd83, %rd82, 32;
	cvt.u64.u32 	%rd84, %r162;
	or.b64  	%rd85, %rd83, %rd84;
	cvt.rn.f64.s64 	%fd5, %rd85;
	mul.f64 	%fd6, %fd5, 0d3BF921FB54442D19;
	cvt.rn.f32.f64 	%f89, %fd6;
	neg.f32 	%f90, %f89;
	setp.lt.s32 	%p19, %r157, 0;
	selp.f32 	%f226, %f90, %f89, %p19;
$L__BB0_24:
	setp.ltu.f32 	%p20, %f14, 0f47CE4780;
	mul.rn.f32 	%f92, %f226, %f226;
	and.b32  	%r164, %r283, 1;
	setp.eq.b32 	%p21, %r164, 1;
	selp.f32 	%f93, 0f3F800000, %f226, %p21;
	fma.rn.f32 	%f94, %f92, %f93, 0f00000000;
	fma.rn.f32 	%f95, %f92, 0f37CBAC00, 0fBAB607ED;
	selp.f32 	%f96, %f95, 0fB94D4153, %p21;
	selp.f32 	%f97, 0f3D2AAABB, 0f3C0885E4, %p21;
	fma.rn.f32 	%f98, %f96, %f92, %f97;
	selp.f32 	%f99, 0fBEFFFFFF, 0fBE2AAAA8, %p21;
	fma.rn.f32 	%f100, %f98, %f92, %f99;
	fma.rn.f32 	%f101, %f100, %f94, %f93;
	and.b32  	%r165, %r283, 2;
	setp.eq.s32 	%p22, %r165, 0;
	mov.f32 	%f102, 0f00000000;
	sub.f32 	%f103, %f102, %f101;
	selp.f32 	%f18, %f101, %f103, %p22;
	@%p20 bra 	$L__BB0_32;
	setp.neu.f32 	%p23, %f14, 0f7F800000;
	@%p23 bra 	$L__BB0_27;
	mov.f32 	%f106, 0f00000000;
	mul.rn.f32 	%f227, %f2, %f106;
	mov.b32 	%r287, 0;
	bra.uni 	$L__BB0_32;
$L__BB0_27:
	mov.b32 	%r42, %f2;
	shl.b32 	%r167, %r42, 8;
	or.b32  	%r43, %r167, -2147483648;
	mov.b64 	%rd145, 0;
	mov.b32 	%r284, 0;
	mov.u64 	%rd143, __cudart_i2opi_f;
	mov.u64 	%rd144, %rd1;
$L__BB0_28:
	.pragma "nounroll";
	ld.global.nc.u32 	%r168, [%rd143];
	mad.wide.u32 	%rd88, %r168, %r43, %rd145;
	shr.u64 	%rd145, %rd88, 32;
	st.local.u32 	[%rd144], %rd88;
	add.s32 	%r284, %r284, 1;
	add.s64 	%rd144, %rd144, 4;
	add.s64 	%rd143, %rd143, 4;
	setp.ne.s32 	%p24, %r284, 6;
	@%p24 bra 	$L__BB0_28;
	shr.u32 	%r169, %r42, 23;
	st.local.u32 	[%rd1+24], %rd145;
	and.b32  	%r46, %r169, 31;
	add.s32 	%r170, %r169, -128;
	shr.u32 	%r171, %r170, 5;
	mul.wide.u32 	%rd89, %r171, 4;
	sub.s64 	%rd29, %rd1, %rd89;
	ld.local.u32 	%r285, [%rd29+24];
	ld.local.u32 	%r286, [%rd29+20];
	setp.eq.s32 	%p25, %r46, 0;
	@%p25 bra 	$L__BB0_31;
	shf.l.wrap.b32 	%r285, %r286, %r285, %r46;
	ld.local.u32 	%r172, [%rd29+16];
	shf.l.wrap.b32 	%r286, %r172, %r286, %r46;
$L__BB0_31:
	shr.u32 	%r173, %r285, 30;
	shf.l.wrap.b32 	%r174, %r286, %r285, 2;
	shl.b32 	%r175, %r286, 2;
	shr.u32 	%r176, %r174, 31;
	add.s32 	%r287, %r176, %r173;
	shr.s32 	%r177, %r174, 31;
	xor.b32  	%r178, %r177, %r174;
	xor.b32  	%r179, %r177, %r175;
	cvt.u64.u32 	%rd90, %r178;
	shl.b64 	%rd91, %rd90, 32;
	cvt.u64.u32 	%rd92, %r179;
	or.b64  	%rd93, %rd91, %rd92;
	cvt.rn.f64.s64 	%fd7, %rd93;
	mul.f64 	%fd8, %fd7, 0d3BF921FB54442D19;
	cvt.rn.f32.f64 	%f104, %fd8;
	neg.f32 	%f105, %f104;
	setp.lt.s32 	%p26, %r174, 0;
	selp.f32 	%f227, %f105, %f104, %p26;
$L__BB0_32:
	add.s32 	%r181, %r287, 1;
	mul.rn.f32 	%f107, %f227, %f227;
	and.b32  	%r182, %r287, 1;
	setp.eq.b32 	%p27, %r182, 1;
	selp.f32 	%f108, %f227, 0f3F800000, %p27;
	fma.rn.f32 	%f109, %f107, %f108, 0f00000000;
	fma.rn.f32 	%f110, %f107, 0f37CBAC00, 0fBAB607ED;
	selp.f32 	%f111, 0fB94D4153, %f110, %p27;
	selp.f32 	%f112, 0f3C0885E4, 0f3D2AAABB, %p27;
	fma.rn.f32 	%f113, %f111, %f107, %f112;
	selp.f32 	%f114, 0fBE2AAAA8, 0fBEFFFFFF, %p27;
	fma.rn.f32 	%f115, %f113, %f107, %f114;
	fma.rn.f32 	%f116, %f115, %f109, %f108;
	and.b32  	%r183, %r181, 2;
	setp.eq.s32 	%p28, %r183, 0;
	mov.f32 	%f117, 0f00000000;
	sub.f32 	%f118, %f117, %f116;
	selp.f32 	%f22, %f116, %f118, %p28;
	mul.f32 	%f119, %f47, 0f3F22F983;
	cvt.rni.s32.f32 	%r295, %f119;
	cvt.rn.f32.s32 	%f120, %r295;
	fma.rn.f32 	%f121, %f120, 0fBFC90FDA, %f47;
	fma.rn.f32 	%f122, %f120, 0fB3A22168, %f121;
	fma.rn.f32 	%f229, %f120, 0fA7C234C5, %f122;
	abs.f32 	%f24, %f47;
	setp.ltu.f32 	%p29, %f24, 0f47CE4780;
	mov.u32 	%r291, %r295;
	mov.f32 	%f228, %f229;
	@%p29 bra 	$L__BB0_40;
	setp.neu.f32 	%p30, %f24, 0f7F800000;
	@%p30 bra 	$L__BB0_35;
	mov.f32 	%f125, 0f00000000;
	mul.rn.f32 	%f228, %f47, %f125;
	mov.b32 	%r291, 0;
	bra.uni 	$L__BB0_40;
$L__BB0_35:
	mov.b32 	%r56, %f47;
	shl.b32 	%r185, %r56, 8;
	or.b32  	%r57, %r185, -2147483648;
	mov.b64 	%rd148, 0;
	mov.b32 	%r288, 0;
	mov.u64 	%rd146, __cudart_i2opi_f;
	mov.u64 	%rd147, %rd1;
$L__BB0_36:
	.pragma "nounroll";
	ld.global.nc.u32 	%r186, [%rd146];
	mad.wide.u32 	%rd96, %r186, %r57, %rd148;
	shr.u64 	%rd148, %rd96, 32;
	st.local.u32 	[%rd147], %rd96;
	add.s32 	%r288, %r288, 1;
	add.s64 	%rd147, %rd147, 4;
	add.s64 	%rd146, %rd146, 4;
	setp.ne.s32 	%p31, %r288, 6;
	@%p31 bra 	$L__BB0_36;
	shr.u32 	%r187, %r56, 23;
	st.local.u32 	[%rd1+24], %rd148;
	and.b32  	%r60, %r187, 31;
	and.b32  	%r188, %r187, 224;
	add.s32 	%r189, %r188, -128;
	shr.u32 	%r190, %r189, 5;
	mul.wide.u32 	%rd97, %r190, 4;
	sub.s64 	%rd36, %rd1, %rd97;
	ld.local.u32 	%r289, [%rd36+24];
	ld.local.u32 	%r290, [%rd36+20];
	setp.eq.s32 	%p32, %r60, 0;
	@%p32 bra 	$L__BB0_39;
	shf.l.wrap.b32 	%r289, %r290, %r289, %r60;
	ld.local.u32 	%r191, [%rd36+16];
	shf.l.wrap.b32 	%r290, %r191, %r290, %r60;
$L__BB0_39:
	shr.u32 	%r192, %r289, 30;
	shf.l.wrap.b32 	%r193, %r290, %r289, 2;
	shl.b32 	%r194, %r290, 2;
	shr.u32 	%r195, %r193, 31;
	add.s32 	%r196, %r195, %r192;
	neg.s32 	%r197, %r196;
	setp.lt.s32 	%p33, %r56, 0;
	selp.b32 	%r291, %r197, %r196, %p33;
	xor.b32  	%r198, %r193, %r56;
	shr.s32 	%r199, %r193, 31;
	xor.b32  	%r200, %r199, %r193;
	xor.b32  	%r201, %r199, %r194;
	cvt.u64.u32 	%rd98, %r200;
	shl.b64 	%rd99, %rd98, 32;
	cvt.u64.u32 	%rd100, %r201;
	or.b64  	%rd101, %rd99, %rd100;
	cvt.rn.f64.s64 	%fd9, %rd101;
	mul.f64 	%fd10, %fd9, 0d3BF921FB54442D19;
	cvt.rn.f32.f64 	%f123, %fd10;
	neg.f32 	%f124, %f123;
	setp.lt.s32 	%p34, %r198, 0;
	selp.f32 	%f228, %f124, %f123, %p34;
$L__BB0_40:
	setp.ltu.f32 	%p35, %f24, 0f47CE4780;
	mul.rn.f32 	%f126, %f228, %f228;
	and.b32  	%r203, %r291, 1;
	setp.eq.b32 	%p36, %r203, 1;
	selp.f32 	%f127, 0f3F800000, %f228, %p36;
	fma.rn.f32 	%f128, %f126, %f127, 0f00000000;
	fma.rn.f32 	%f129, %f126, 0f37CBAC00, 0fBAB607ED;
	selp.f32 	%f130, %f129, 0fB94D4153, %p36;
	selp.f32 	%f131, 0f3D2AAABB, 0f3C0885E4, %p36;
	fma.rn.f32 	%f132, %f130, %f126, %f131;
	selp.f32 	%f133, 0fBEFFFFFF, 0fBE2AAAA8, %p36;
	fma.rn.f32 	%f134, %f132, %f126, %f133;
	fma.rn.f32 	%f135, %f134, %f128, %f127;
	and.b32  	%r204, %r291, 2;
	setp.eq.s32 	%p37, %r204, 0;
	mov.f32 	%f136, 0f00000000;
	sub.f32 	%f137, %f136, %f135;
	selp.f32 	%f28, %f135, %f137, %p37;
	@%p35 bra 	$L__BB0_48;
	setp.neu.f32 	%p38, %f24, 0f7F800000;
	@%p38 bra 	$L__BB0_43;
	mov.f32 	%f140, 0f00000000;
	mul.rn.f32 	%f229, %f47, %f140;
	mov.b32 	%r295, 0;
	bra.uni 	$L__BB0_48;
$L__BB0_43:
	mov.b32 	%r69, %f47;
	shl.b32 	%r206, %r69, 8;
	or.b32  	%r70, %r206, -2147483648;
	mov.b64 	%rd151, 0;
	mov.b32 	%r292, 0;
	mov.u64 	%rd149, __cudart_i2opi_f;
	mov.u64 	%rd150, %rd1;
$L__BB0_44:
	.pragma "nounroll";
	ld.global.nc.u32 	%r207, [%rd149];
	mad.wide.u32 	%rd104, %r207, %r70, %rd151;
	shr.u64 	%rd151, %rd104, 32;
	st.local.u32 	[%rd150], %rd104;
	add.s32 	%r292, %r292, 1;
	add.s64 	%rd150, %rd150, 4;
	add.s64 	%rd149, %rd149, 4;
	setp.ne.s32 	%p39, %r292, 6;
	@%p39 bra 	$L__BB0_44;
	shr.u32 	%r208, %r69, 23;
	st.local.u32 	[%rd1+24], %rd151;
	and.b32  	%r73, %r208, 31;
	and.b32  	%r209, %r208, 224;
	add.s32 	%r210, %r209, -128;
	shr.u32 	%r211, %r210, 5;
	mul.wide.u32 	%rd105, %r211, 4;
	sub.s64 	%rd43, %rd1, %rd105;
	ld.local.u32 	%r293, [%rd43+24];
	ld.local.u32 	%r294, [%rd43+20];
	setp.eq.s32 	%p40, %r73, 0;
	@%p40 bra 	$L__BB0_47;
	shf.l.wrap.b32 	%r293, %r294, %r293, %r73;
	ld.local.u32 	%r212, [%rd43+16];
	shf.l.wrap.b32 	%r294, %r212, %r294, %r73;
$L__BB0_47:
	shr.u32 	%r213, %r293, 30;
	shf.l.wrap.b32 	%r214, %r294, %r293, 2;
	shl.b32 	%r215, %r294, 2;
	shr.u32 	%r216, %r214, 31;
	add.s32 	%r217, %r216, %r213;
	neg.s32 	%r218, %r217;
	setp.lt.s32 	%p41, %r69, 0;
	selp.b32 	%r295, %r218, %r217, %p41;
	xor.b32  	%r219, %r214, %r69;
	shr.s32 	%r220, %r214, 31;
	xor.b32  	%r221, %r220, %r214;
	xor.b32  	%r222, %r220, %r215;
	cvt.u64.u32 	%rd106, %r221;
	shl.b64 	%rd107, %rd106, 32;
	cvt.u64.u32 	%rd108, %r222;
	or.b64  	%rd109, %rd107, %rd108;
	cvt.rn.f64.s64 	%fd11, %rd109;
	mul.f64 	%fd12, %fd11, 0d3BF921FB54442D19;
	cvt.rn.f32.f64 	%f138, %fd12;
	neg.f32 	%f139, %f138;
	setp.lt.s32 	%p42, %r219, 0;
	selp.f32 	%f229, %f139, %f138, %p42;
$L__BB0_48:
	add.s32 	%r224, %r295, 1;
	mul.rn.f32 	%f141, %f229, %f229;
	and.b32  	%r225, %r295, 1;
	setp.eq.b32 	%p43, %r225, 1;
	selp.f32 	%f142, %f229, 0f3F800000, %p43;
	fma.rn.f32 	%f143, %f141, %f142, 0f00000000;
	fma.rn.f32 	%f144, %f141, 0f37CBAC00, 0fBAB607ED;
	selp.f32 	%f145, 0fB94D4153, %f144, %p43;
	selp.f32 	%f146, 0f3C0885E4, 0f3D2AAABB, %p43;
	fma.rn.f32 	%f147, %f145, %f141, %f146;
	selp.f32 	%f148, 0fBE2AAAA8, 0fBEFFFFFF, %p43;
	fma.rn.f32 	%f149, %f147, %f141, %f148;
	fma.rn.f32 	%f150, %f149, %f143, %f142;
	and.b32  	%r226, %r224, 2;
	setp.eq.s32 	%p44, %r226, 0;
	mov.f32 	%f151, 0f00000000;
	sub.f32 	%f152, %f151, %f150;
	selp.f32 	%f32, %f150, %f152, %p44;
	mul.f32 	%f153, %f48, 0f3F22F983;
	cvt.rni.s32.f32 	%r303, %f153;
	cvt.rn.f32.s32 	%f154, %r303;
	fma.rn.f32 	%f155, %f154, 0fBFC90FDA, %f48;
	fma.rn.f32 	%f156, %f154, 0fB3A22168, %f155;
	fma.rn.f32 	%f231, %f154, 0fA7C234C5, %f156;
	abs.f32 	%f34, %f48;
	setp.ltu.f32 	%p45, %f34, 0f47CE4780;
	mov.u32 	%r299, %r303;
	mov.f32 	%f230, %f231;
	@%p45 bra 	$L__BB0_56;
	setp.neu.f32 	%p46, %f34, 0f7F800000;
	@%p46 bra 	$L__BB0_51;
	mov.f32 	%f159, 0f00000000;
	mul.rn.f32 	%f230, %f48, %f159;
	mov.b32 	%r299, 0;
	bra.uni 	$L__BB0_56;
$L__BB0_51:
	mov.b32 	%r83, %f48;
	shl.b32 	%r228, %r83, 8;
	or.b32  	%r84, %r228, -2147483648;
	mov.b64 	%rd154, 0;
	mov.b32 	%r296, 0;
	mov.u64 	%rd152, __cudart_i2opi_f;
	mov.u64 	%rd153, %rd1;
$L__BB0_52:
	.pragma "nounroll";
	ld.global.nc.u32 	%r229, [%rd152];
	mad.wide.u32 	%rd112, %r229, %r84, %rd154;
	shr.u64 	%rd154, %rd112, 32;
	st.local.u32 	[%rd153], %rd112;
	add.s32 	%r296, %r296, 1;
	add.s64 	%rd153, %rd153, 4;
	add.s64 	%rd152, %rd152, 4;
	setp.ne.s32 	%p47, %r296, 6;
	@%p47 bra 	$L__BB0_52;
	shr.u32 	%r230, %r83, 23;
	st.local.u32 	[%rd1+24], %rd154;
	and.b32  	%r87, %r230, 31;
	and.b32  	%r231, %r230, 224;
	add.s32 	%r232, %r231, -128;
	shr.u32 	%r233, %r232, 5;
	mul.wide.u32 	%rd113, %r233, 4;
	sub.s64 	%rd50, %rd1, %rd113;
	ld.local.u32 	%r297, [%rd50+24];
	ld.local.u32 	%r298, [%rd50+20];
	setp.eq.s32 	%p48, %r87, 0;
	@%p48 bra 	$L__BB0_55;
	shf.l.wrap.b32 	%r297, %r298, %r297, %r87;
	ld.local.u32 	%r234, [%rd50+16];
	shf.l.wrap.b32 	%r298, %r234, %r298, %r87;
$L__BB0_55:
	shr.u32 	%r235, %r297, 30;
	shf.l.wrap.b32 	%r236, %r298, %r297, 2;
	shl.b32 	%r237, %r298, 2;
	shr.u32 	%r238, %r236, 31;
	add.s32 	%r239, %r238, %r235;
	neg.s32 	%r240, %r239;
	setp.lt.s32 	%p49, %r83, 0;
	selp.b32 	%r299, %r240, %r239, %p49;
	xor.b32  	%r241, %r236, %r83;
	shr.s32 	%r242, %r236, 31;
	xor.b32  	%r243, %r242, %r236;
	xor.b32  	%r244, %r242, %r237;
	cvt.u64.u32 	%rd114, %r243;
	shl.b64 	%rd115, %rd114, 32;
	cvt.u64.u32 	%rd116, %r244;
	or.b64  	%rd117, %rd115, %rd116;
	cvt.rn.f64.s64 	%fd13, %rd117;
	mul.f64 	%fd14, %fd13, 0d3BF921FB54442D19;
	cvt.rn.f32.f64 	%f157, %fd14;
	neg.f32 	%f158, %f157;
	setp.lt.s32 	%p50, %r241, 0;
	selp.f32 	%f230, %f158, %f157, %p50;
$L__BB0_56:
	setp.ltu.f32 	%p51, %f34, 0f47CE4780;
	mul.rn.f32 	%f160, %f230, %f230;
	and.b32  	%r246, %r299, 1;
	setp.eq.b32 	%p52, %r246, 1;
	selp.f32 	%f161, 0f3F800000, %f230, %p52;
	fma.rn.f32 	%f162, %f160, %f161, 0f00000000;
	fma.rn.f32 	%f163, %f160, 0f37CBAC00, 0fBAB607ED;
	selp.f32 	%f164, %f163, 0fB94D4153, %p52;
	selp.f32 	%f165, 0f3D2AAABB, 0f3C0885E4, %p52;
	fma.rn.f32 	%f166, %f164, %f160, %f165;
	selp.f32 	%f167, 0fBEFFFFFF, 0fBE2AAAA8, %p52;
	fma.rn.f32 	%f168, %f166, %f160, %f167;
	fma.rn.f32 	%f169, %f168, %f162, %f161;
	and.b32  	%r247, %r299, 2;
	setp.eq.s32 	%p53, %r247, 0;
	mov.f32 	%f170, 0f00000000;
	sub.f32 	%f171, %f170, %f169;
	selp.f32 	%f38, %f169, %f171, %p53;
	@%p51 bra 	$L__BB0_64;
	setp.neu.f32 	%p54, %f34, 0f7F800000;
	@%p54 bra 	$L__BB0_59;
	mov.f32 	%f174, 0f00000000;
	mul.rn.f32 	%f231, %f48, %f174;
	mov.b32 	%r303, 0;
	bra.uni 	$L__BB0_64;
$L__BB0_59:
	mov.b32 	%r96, %f48;
	shl.b32 	%r249, %r96, 8;
	or.b32  	%r97, %r249, -2147483648;
	mov.b64 	%rd157, 0;
	mov.b32 	%r300, 0;
	mov.u64 	%rd155, __cudart_i2opi_f;
	mov.u64 	%rd156, %rd1;
$L__BB0_60:
	.pragma "nounroll";
	ld.global.nc.u32 	%r250, [%rd155];
	mad.wide.u32 	%rd120, %r250, %r97, %rd157;
	shr.u64 	%rd157, %rd120, 32;
	st.local.u32 	[%rd156], %rd120;
	add.s32 	%r300, %r300, 1;
	add.s64 	%rd156, %rd156, 4;
	add.s64 	%rd155, %rd155, 4;
	setp.ne.s32 	%p55, %r300, 6;
	@%p55 bra 	$L__BB0_60;
	shr.u32 	%r251, %r96, 23;
	st.local.u32 	[%rd1+24], %rd157;
	and.b32  	%r100, %r251, 31;
	and.b32  	%r252, %r251, 224;
	add.s32 	%r253, %r252, -128;
	shr.u32 	%r254, %r253, 5;
	mul.wide.u32 	%rd121, %r254, 4;
	sub.s64 	%rd57, %rd1, %rd121;
	ld.local.u32 	%r301, [%rd57+24];
	ld.local.u32 	%r302, [%rd57+20];
	setp.eq.s32 	%p56, %r100, 0;
	@%p56 bra 	$L__BB0_63;
	shf.l.wrap.b32 	%r301, %r302, %r301, %r100;
	ld.local.u32 	%r255, [%rd57+16];
	shf.l.wrap.b32 	%r302, %r255, %r302, %r100;
$L__BB0_63:
	shr.u32 	%r256, %r301, 30;
	shf.l.wrap.b32 	%r257, %r302, %r301, 2;
	shl.b32 	%r258, %r302, 2;
	shr.u32 	%r259, %r257, 31;
	add.s32 	%r260, %r259, %r256;
	neg.s32 	%r261, %r260;
	setp.lt.s32 	%p57, %r96, 0;
	selp.b32 	%r303, %r261, %r260, %p57;
	xor.b32  	%r262, %r257, %r96;
	shr.s32 	%r263, %r257, 31;
	xor.b32  	%r264, %r263, %r257;
	xor.b32  	%r265, %r263, %r258;
	cvt.u64.u32 	%rd122, %r264;
	shl.b64 	%rd123, %rd122, 32;
	cvt.u64.u32 	%rd124, %r265;
	or.b64  	%rd125, %rd123, %rd124;
	cvt.rn.f64.s64 	%fd15, %rd125;
	mul.f64 	%fd16, %fd15, 0d3BF921FB54442D19;
	cvt.rn.f32.f64 	%f172, %fd16;
	neg.f32 	%f173, %f172;
	setp.lt.s32 	%p58, %r262, 0;
	selp.f32 	%f231, %f173, %f172, %p58;
$L__BB0_64:
	add.s32 	%r267, %r303, 1;
	mul.rn.f32 	%f175, %f231, %f231;
	and.b32  	%r268, %r303, 1;
	setp.eq.b32 	%p59, %r268, 1;
	selp.f32 	%f176, %f231, 0f3F800000, %p59;
	fma.rn.f32 	%f177, %f175, %f176, 0f00000000;
	fma.rn.f32 	%f178, %f175, 0f37CBAC00, 0fBAB607ED;
	selp.f32 	%f179, 0fB94D4153, %f178, %p59;
	selp.f32 	%f180, 0f3C0885E4, 0f3D2AAABB, %p59;
	fma.rn.f32 	%f181, %f179, %f175, %f180;
	selp.f32 	%f182, 0fBE2AAAA8, 0fBEFFFFFF, %p59;
	fma.rn.f32 	%f183, %f181, %f175, %f182;
	fma.rn.f32 	%f184, %f183, %f177, %f176;
	and.b32  	%r269, %r267, 2;
	setp.eq.s32 	%p60, %r269, 0;
	mov.f32 	%f185, 0f00000000;
	sub.f32 	%f186, %f185, %f184;
	selp.f32 	%f42, %f184, %f186, %p60;
	add.f32 	%f187, %f12, 0f40000000;
	mul.f32 	%f188, %f22, %f42;
	mul.f32 	%f189, %f28, %f38;
	fma.rn.f32 	%f190, %f18, %f189, %f188;
	mul.f32 	%f191, %f187, %f190;
	mul.f32 	%f192, %f8, %f32;
	mul.f32 	%f43, %f192, %f38;
	sub.f32 	%f193, %f191, %f43;
	mul.f32 	%f194, %f22, %f38;
	mul.f32 	%f195, %f28, %f42;
	mul.f32 	%f196, %f18, %f195;
	sub.f32 	%f197, %f194, %f196;
	mul.f32 	%f198, %f187, %f197;
	fma.rn.f32 	%f199, %f192, %f42, %f198;
	mul.f32 	%f200, %f187, %f32;
	fma.rn.f32 	%f201, %f18, %f200, 0f40A00000;
	mul.f32 	%f44, %f8, %f28;
	add.f32 	%f202, %f44, %f201;
	rcp.rn.f32 	%f45, %f202;
	mul.f32 	%f203, %f45, 0f41F00000;
	fma.rn.f32 	%f204, %f203, %f193, 0f42200000;
	cvt.rzi.s32.f32 	%r109, %f204;
	cvt.f64.f32 	%fd17, %f45;
	mul.f64 	%fd18, %fd17, 0dC02E000000000000;
	cvt.f64.f32 	%fd19, %f199;
	fma.rn.f64 	%fd20, %fd18, %fd19, 0d4026000000000000;
	cvt.rzi.s32.f64 	%r270, %fd20;
	setp.gt.u32 	%p61, %r109, 79;
	setp.gt.u32 	%p62, %r270, 21;
	or.pred  	%p63, %p61, %p62;
	@%p63 bra 	$L__BB0_67;
	mul.f32 	%f205, %f12, %f22;
	mul.f32 	%f206, %f205, %f42;
	mul.f32 	%f207, %f12, %f18;
	mul.f32 	%f208, %f207, %f28;
	fma.rn.f32 	%f209, %f208, %f38, %f206;
	sub.f32 	%f210, %f209, %f43;
	mul.f32 	%f211, %f8, %f42;
	mul.f32 	%f212, %f32, %f211;
	fma.rn.f32 	%f213, %f205, %f38, %f212;
	mul.f32 	%f214, %f18, %f42;
	mul.f32 	%f215, %f12, %f214;
	mul.f32 	%f216, %f28, %f215;
	sub.f32 	%f217, %f213, %f216;
	mul.f32 	%f218, %f217, 0f3F34FDF4;
	fma.rn.f32 	%f219, %f210, 0f00000000, %f218;
	fma.rn.f32 	%f220, %f207, %f32, %f44;
	mul.f32 	%f221, %f220, 0f3F34FDF4;
	sub.f32 	%f222, %f219, %f221;
	mad.lo.s32 	%r111, %r270, 80, %r109;
	cvta.to.global.u64 	%rd126, %rd59;
	mul.wide.u32 	%rd127, %r111, 4;
	add.s64 	%rd58, %rd126, %rd127;
	ld.global.f32 	%f223, [%rd58];
	setp.leu.f32 	%p64, %f45, %f223;
	setp.leu.f32 	%p65, %f222, 0f00000000;
	or.pred  	%p66, %p64, %p65;
	@%p66 bra 	$L__BB0_67;
	cvt.u64.u32 	%rd128, %r111;
	st.global.f32 	[%rd58], %f45;
	cvt.f64.f32 	%fd21, %f222;
	mul.f64 	%fd22, %fd21, 0d402699999999999A;
	cvt.rzi.s32.f64 	%r271, %fd22;
	cvt.s64.s32 	%rd129, %r271;
	mov.u64 	%rd130, $str;
	add.s64 	%rd131, %rd130, %rd129;
	ld.global.nc.u8 	%rs1, [%rd131];
	cvt.u16.u8 	%rs2, %rs1;
	cvta.to.global.u64 	%rd132, %rd60;
	add.s64 	%rd133, %rd132, %rd128;
	st.global.u8 	[%rd133], %rs2;
$L__BB0_67:
	ret;

}


// ===== COMPILED SASS (sm_100) =====

	.target	sm_100

	.elftype	@"ET_EXEC"


//--------------------- .note.nv.tkinfo           --------------------------
	.section	.note.nv.tkinfo,"",@"SHT_NOTE"
	.sectionflags	@"SHF_NOTE_NV_TKINFO"
	.tkinfo
        /*0018*/ 	.word	0x00000002
        /*0030*/ 	.string	""
        /*0030*/ 	.string	"ptxas"
        /*0030*/ 	.string	"Cuda compilation tools, release 13.0, V13.0.88"
        /*0030*/ 	.string	"Build cuda_13.0.r13.0/compiler.36424714_0"
        /*0030*/ 	.string	"-arch sm_100 -m 64 "



//--------------------- .note.nv.cuinfo           --------------------------
	.section	.note.nv.cuinfo,"",@"SHT_NOTE"
	.sectionflags	@"SHF_NOTE_NV_CUINFO"
        /*0018*/ 	.short	0x0002
        /*001a*/ 	.short	0x0064
        /*001c*/ 	.short	0x0082
	.zero		2


//--------------------- .nv.info                  --------------------------
	.section	.nv.info,"",@"SHT_CUDA_INFO"
	.align	4


	//----- nvinfo : EIATTR_REGCOUNT
	.align		4
        /*0000*/ 	.byte	0x04, 0x2f
        /*0002*/ 	.short	(.L_3 - .L_2)
	.align		4
.L_2:
        /*0004*/ 	.word	index@(_Z15renderPointCudaffPfPc)
        /*0008*/ 	.word	0x0000001c


	//----- nvinfo : EIATTR_FRAME_SIZE
	.align		4
.L_3:
        /*000c*/ 	.byte	0x04, 0x11
        /*000e*/ 	.short	(.L_5 - .L_4)
	.align		4
.L_4:
        /*0010*/ 	.word	index@($__internal_0_$__cuda_sm20_rcp_rn_f32_slowpath)
        /*0014*/ 	.word	0x00000020


	//----- nvinfo : EIATTR_FRAME_SIZE
	.align		4
.L_5:
        /*0018*/ 	.byte	0x04, 0x11
        /*001a*/ 	.short	(.L_7 - .L_6)
	.align		4
.L_6:
        /*001c*/ 	.word	index@(_Z15renderPointCudaffPfPc)
        /*0020*/ 	.word	0x00000020


	//----- nvinfo : EIATTR_MIN_STACK_SIZE
	.align		4
.L_7:
        /*0024*/ 	.byte	0x04, 0x12
        /*0026*/ 	.short	(.L_9 - .L_8)
	.align		4
.L_8:
        /*0028*/ 	.word	index@(_Z15renderPointCudaffPfPc)
        /*002c*/ 	.word	0x00000020
.L_9:


//--------------------- .nv.compat                --------------------------
	.section	.nv.compat,"",@"SHT_CUDA_COMPAT_INFO"
	.align	4
        /*0000*/ 	.byte	0x02, 0x09, 0x00, 0x00, 0x02, 0x02, 0x01, 0x00, 0x02, 0x05, 0x05, 0x00, 0x03, 0x07, 0x01, 0x01
        /*0010*/ 	.byte	0x02, 0x03, 0x00, 0x00, 0x02, 0x06, 0x01, 0x00, 0x04, 0x0b, 0x08, 0x00, 0x01, 0x00, 0x00, 0x00
        /*0020*/ 	.byte	0x00, 0x00, 0x00, 0x00


//--------------------- .nv.info._Z15renderPointCudaffPfPc --------------------------
	.section	.nv.info._Z15renderPointCudaffPfPc,"",@"SHT_CUDA_INFO"
	.sectionflags	@""
	.align	4


	//----- nvinfo : EIATTR_CUDA_API_VERSION
	.align		4
        /*0000*/ 	.byte	0x04, 0x37
        /*0002*/ 	.short	(.L_11 - .L_10)
.L_10:
        /*0004*/ 	.word	0x00000082


	//----- nvinfo : EIATTR_KPARAM_INFO
	.align		4
.L_11:
        /*0008*/ 	.byte	0x04, 0x17
        /*000a*/ 	.short	(.L_13 - .L_12)
.L_12:
        /*000c*/ 	.word	0x00000000
        /*0010*/ 	.short	0x0003
        /*0012*/ 	.short	0x0010
        /*0014*/ 	.byte	0x00, 0xf5, 0x21, 0x00


	//----- nvinfo : EIATTR_KPARAM_INFO
	.align		4
.L_13:
        /*0018*/ 	.byte	0x04, 0x17
        /*001a*/ 	.short	(.L_15 - .L_14)
.L_14:
        /*001c*/ 	.word	0x00000000
        /*0020*/ 	.short	0x0002
        /*0022*/ 	.short	0x0008
        /*0024*/ 	.byte	0x00, 0xf5, 0x21, 0x00


	//----- nvinfo : EIATTR_KPARAM_INFO
	.align		4
.L_15:
        /*0028*/ 	.byte	0x04, 0x17
        /*002a*/ 	.short	(.L_17 - .L_16)
.L_16:
        /*002c*/ 	.word	0x00000000
        /*0030*/ 	.short	0x0001
        /*0032*/ 	.short	0x0004
        /*0034*/ 	.byte	0x00, 0xf0, 0x11, 0x00


	//----- nvinfo : EIATTR_KPARAM_INFO
	.align		4
.L_17:
        /*0038*/ 	.byte	0x04, 0x17
        /*003a*/ 	.short	(.L_19 - .L_18)
.L_18:
        /*003c*/ 	.word	0x00000000
        /*0040*/ 	.short	0x0000
        /*0042*/ 	.short	0x0000
        /*0044*/ 	.byte	0x00, 0xf0, 0x11, 0x00


	//----- nvinfo : EIATTR_SPARSE_MMA_MASK
	.align		4
.L_19:
        /*0048*/ 	.byte	0x03, 0x50
        /*004a*/ 	.short	0x0000


	//----- nvinfo : EIATTR_MAXREG_COUNT
	.align		4
        /*004c*/ 	.byte	0x03, 0x1b
        /*004e*/ 	.short	0x00ff


	//----- nvinfo : EIATTR_MERCURY_ISA_VERSION
	.align		4
        /*0050*/ 	.byte	0x03, 0x5f
        /*0052*/ 	.short	0x0101


	//----- nvinfo : EIATTR_VRC_CTA_INIT_COUNT
	.align		4
        /*0054*/ 	.byte	0x02, 0x4a
	.zero		1
	.zero		1


	//----- nvinfo : EIATTR_EXIT_INSTR_OFFSETS
	.align		4
        /*0058*/ 	.byte	0x04, 0x1c
        /*005a*/ 	.short	(.L_21 - .L_20)


	//   ....[0]....
.L_20:
        /*005c*/ 	.word	0x000027a0


	//   ....[1]....
        /*0060*/ 	.word	0x00002910


	//   ....[2]....
        /*0064*/ 	.word	0x00002a00


	//----- nvinfo : EIATTR_CRS_STACK_SIZE
	.align		4
.L_21:
        /*0068*/ 	.byte	0x04, 0x1e
        /*006a*/ 	.short	(.L_23 - .L_22)
.L_22:
        /*006c*/ 	.word	0x00000000


	//----- nvinfo : EIATTR_CBANK_PARAM_SIZE
	.align		4
.L_23:
        /*0070*/ 	.byte	0x03, 0x19
        /*0072*/ 	.short	0x0018


	//----- nvinfo : EIATTR_PARAM_CBANK
	.align		4
        /*0074*/ 	.byte	0x04, 0x0a
        /*0076*/ 	.short	(.L_25 - .L_24)
	.align		4
.L_24:
        /*0078*/ 	.word	index@(.nv.constant0._Z15renderPointCudaffPfPc)
        /*007c*/ 	.short	0x0380
        /*007e*/ 	.short	0x0018


	//----- nvinfo : EIATTR_SW_WAR
	.align		4
.L_25:
        /*0080*/ 	.byte	0x04, 0x36
        /*0082*/ 	.short	(.L_27 - .L_26)
.L_26:
        /*0084*/ 	.word	0x00000008
.L_27:


//--------------------- .nv.callgraph             --------------------------
	.section	.nv.callgraph,"",@"SHT_CUDA_CALLGRAPH"
	.align	4
	.sectionentsize	8
	.align		4
        /*0000*/ 	.word	0x00000000
	.align		4
        /*0004*/ 	.word	0xffffffff
	.align		4
        /*0008*/ 	.word	0x00000000
	.align		4
        /*000c*/ 	.word	0xfffffffe
	.align		4
        /*0010*/ 	.word	0x00000000
	.align		4
        /*0014*/ 	.word	0xfffffffd
	.align		4
        /*0018*/ 	.word	0x00000000
	.align		4
        /*001c*/ 	.word	0xfffffffc


//--------------------- .nv.constant4             --------------------------
	.section	.nv.constant4,"a",@progbits
	.align	8
	.align		8
.nv.constant4:
        /*0000*/ 	.dword	$str
	.align		8
        /*0008*/ 	.dword	__cudart_i2opi_f


//--------------------- .text._Z15renderPointCudaffPfPc --------------------------
	.section	.text._Z15renderPointCudaffPfPc,"ax",@progbits
	.align	128
        .global         _Z15renderPointCudaffPfPc
        .type           _Z15renderPointCudaffPfPc,@function
        .size           _Z15renderPointCudaffPfPc,(.L_x_26 - _Z15renderPointCudaffPfPc)
        .other          _Z15renderPointCudaffPfPc,@"STO_CUDA_ENTRY STV_DEFAULT"
_Z15renderPointCudaffPfPc:
.text._Z15renderPointCudaffPfPc:
[----:B------:R-:W0:Y:S08]  /*0000*/  LDC R1, c[0x0][0x37c] ;  /* 0x0000df00ff017b82 */ /* 0x000e300000000800 */
[----:B------:R-:W1:Y:S01]  /*0010*/  S2UR UR4, SR_CTAID.X ;  /* 0x00000000000479c3 */ /* 0x000e620000002500 */
[----:B------:R-:W2:Y:S01]  /*0020*/  LDCU.64 UR6, c[0x0][0x358] ;  /* 0x00006b00ff0677ac */ /* 0x000ea20008000a00 */
[----:B0-----:R-:W-:Y:S01]  /*0030*/  VIADD R1, R1, 0xffffffe0 ;  /* 0xffffffe001017836 */ /* 0x001fe20000000000 */
[----:B-1----:R-:W-:-:S05]  /*0040*/  I2FP.F32.U32 R11, UR4 ;  /* 0x00000004000b7c45 */ /* 0x002fca0008201000 */
[----:B------:R-:W-:-:S04]  /*0050*/  FMUL R11, R11, 0.070000000298023223877 ;  /* 0x3d8f5c290b0b7820 */ /* 0x000fc80000400000 */
[C---:B------:R-:W-:Y:S01]  /*0060*/  FMUL R0, R11.reuse, 0.63661974668502807617 ;  /* 0x3f22f9830b007820 */ /* 0x040fe20000400000 */
[----:B------:R-:W-:-:S05]  /*0070*/  FSETP.GE.AND P0, PT, |R11|, 105615, PT ;  /* 0x47ce47800b00780b */ /* 0x000fca0003f06200 */
[----:B------:R-:W0:Y:S02]  /*0080*/  F2I.NTZ R0, R0 ;  /* 0x0000000000007305 */ /* 0x000e240000203100 */
[----:B0-----:R-:W-:Y:S01]  /*0090*/  I2FP.F32.S32 R12, R0 ;  /* 0x00000000000c7245 */ /* 0x001fe20000201400 */
[----:B------:R-:W-:-:S04]  /*00a0*/  IMAD.MOV.U32 R16, RZ, RZ, R0 ;  /* 0x000000ffff107224 */ /* 0x000fc800078e0000 */
[----:B------:R-:W-:-:S04]  /*00b0*/  FFMA R3, R12, -1.5707962512969970703, R11 ;  /* 0xbfc90fda0c037823 */ /* 0x000fc8000000000b */
[----:B------:R-:W-:-:S04]  /*00c0*/  FFMA R3, R12, -7.5497894158615963534e-08, R3 ;  /* 0xb3a221680c037823 */ /* 0x000fc80000000003 */
[----:B------:R-:W-:-:S04]  /*00d0*/  FFMA R12, R12, -5.3903029534742383927e-15, R3 ;  /* 0xa7c234c50c0c7823 */ /* 0x000fc80000000003 */
[----:B------:R-:W-:Y:S01]  /*00e0*/  IMAD.MOV.U32 R2, RZ, RZ, R12 ;  /* 0x000000ffff027224 */ /* 0x000fe200078e000c */
[----:B--2---:R-:W-:Y:S06]  /*00f0*/  @!P0 BRA `(.L_x_0) ;  /* 0x0000000000c48947 */ /* 0x004fec0003800000 */
[----:B------:R-:W-:-:S13]  /*0100*/  FSETP.NEU.AND P1, PT, |R11|, +INF , PT ;  /* 0x7f8000000b00780b */ /* 0x000fda0003f2d200 */
[----:B------:R-:W-:Y:S01]  /*0110*/  @!P1 FMUL R2, RZ, R11 ;  /* 0x0000000bff029220 */ /* 0x000fe20000400000 */
[----:B------:R-:W-:Y:S01]  /*0120*/  @!P1 IMAD.MOV.U32 R0, RZ, RZ, RZ ;  /* 0x000000ffff009224 */ /* 0x000fe200078e00ff */
[----:B------:R-:W-:Y:S06]  /*0130*/  @!P1 BRA `(.L_x_0) ;  /* 0x0000000000b49947 */ /* 0x000fec0003800000 */
[----:B------:R-:W-:Y:S01]  /*0140*/  IMAD.SHL.U32 R2, R11, 0x100, RZ ;  /* 0x000001000b027824 */ /* 0x000fe200078e00ff */
[----:B------:R-:W0:Y:S01]  /*0150*/  LDCU.64 UR8, c[0x4][0x8] ;  /* 0x01000100ff0877ac */ /* 0x000e220008000a00 */
[----:B------:R-:W-:Y:S02]  /*0160*/  IMAD.MOV.U32 R6, RZ, RZ, RZ ;  /* 0x000000ffff067224 */ /* 0x000fe400078e00ff */
[----:B------:R-:W-:Y:S01]  /*0170*/  IMAD.MOV.U32 R13, RZ, RZ, RZ ;  /* 0x000000ffff0d7224 */ /* 0x000fe200078e00ff */
[----:B------:R-:W-:Y:S01]  /*0180*/  LOP3.LUT R7, R2, 0x80000000, RZ, 0xfc, !PT ;  /* 0x8000000002077812 */ /* 0x000fe200078efcff */
[----:B------:R-:W-:Y:S01]  /*0190*/  IMAD.MOV.U32 R0, RZ, RZ, R1 ;  /* 0x000000ffff007224 */ /* 0x000fe200078e0001 */
[----:B------:R-:W-:-:S06]  /*01a0*/  UMOV UR4, URZ ;  /* 0x000000ff00047c82 */ /* 0x000fcc0008000000 */
.L_x_1:
[----:B0-----:R-:W-:Y:S01]  /*01b0*/  IMAD.U32 R4, RZ, RZ, UR8 ;  /* 0x00000008ff047e24 */ /* 0x001fe2000f8e00ff */
[----:B------:R-:W-:-:S05]  /*01c0*/  MOV R5, UR9 ;  /* 0x0000000900057c02 */ /* 0x000fca0008000f00 */
[----:B------:R-:W2:Y:S01]  /*01d0*/  LDG.E.CONSTANT R2, desc[UR6][R4.64] ;  /* 0x0000000604027981 */ /* 0x000ea2000c1e9900 */
[----:B------:R-:W-:Y:S02]  /*01e0*/  UIADD3 UR8, UP0, UPT, UR8, 0x4, URZ ;  /* 0x0000000408087890 */ /* 0x000fe4000ff1e0ff */
[----:B------:R-:W-:Y:S02]  /*01f0*/  UIADD3 UR4, UPT, UPT, UR4, 0x1, URZ ;  /* 0x0000000104047890 */ /* 0x000fe4000fffe0ff */
[----:B------:R-:W-:Y:S02]  /*0200*/  UIADD3.X UR9, UPT, UPT, URZ, UR9, URZ, UP0, !UPT ;  /* 0x00000009ff097290 */ /* 0x000fe400087fe4ff */
[----:B------:R-:W-:Y:S01]  /*0210*/  UISETP.NE.AND UP0, UPT, UR4, 0x6, UPT ;  /* 0x000000060400788c */ /* 0x000fe2000bf05270 */
[----:B--2---:R-:W-:-:S03]  /*0220*/  IMAD.WIDE.U32 R2, R2, R7, RZ ;  /* 0x0000000702027225 */ /* 0x004fc600078e00ff */
[----:B------:R-:W-:-:S05]  /*0230*/  IADD3 R9, P1, PT, R2, R6, RZ ;  /* 0x0000000602097210 */ /* 0x000fca0007f3e0ff */
[----:B------:R0:W-:Y:S01]  /*0240*/  STL [R0], R9 ;  /* 0x0000000900007387 */ /* 0x0001e20000100800 */
[----:B------:R-:W-:Y:S02]  /*0250*/  IMAD.X R6, R3, 0x1, R13, P1 ;  /* 0x0000000103067824 */ /* 0x000fe400008e060d */
[----:B0-----:R-:W-:Y:S01]  /*0260*/  VIADD R0, R0, 0x4 ;  /* 0x0000000400007836 */ /* 0x001fe20000000000 */
[----:B------:R-:W-:Y:S06]  /*0270*/  BRA.U UP0, `(.L_x_1) ;  /* 0xfffffffd00cc7547 */ /* 0x000fec000b83ffff */
[----:B------:R-:W-:Y:S01]  /*0280*/  SHF.R.U32.HI R0, RZ, 0x17, R11 ;  /* 0x00000017ff007819 */ /* 0x000fe2000001160b */
[----:B------:R0:W-:Y:S03]  /*0290*/  STL [R1+0x18], R6 ;  /* 0x0000180601007387 */ /* 0x0001e60000100800 */
[C---:B------:R-:W-:Y:S01]  /*02a0*/  LOP3.LUT P1, R4, R0.reuse, 0x1f, RZ, 0xc0, !PT ;  /* 0x0000001f00047812 */ /* 0x040fe2000782c0ff */
[----:B------:R-:W-:-:S05]  /*02b0*/  VIADD R2, R0, 0xffffff80 ;  /* 0xffffff8000027836 */ /* 0x000fca0000000000 */
[----:B------:R-:W-:-:S05]  /*02c0*/  SHF.R.U32.HI R0, RZ, 0x5, R2 ;  /* 0x00000005ff007819 */ /* 0x000fca0000011602 */
[----:B------:R-:W-:-:S05]  /*02d0*/  IMAD R7, R0, -0x4, R1 ;  /* 0xfffffffc00077824 */ /* 0x000fca00078e0201 */
[----:B------:R-:W2:Y:S04]  /*02e0*/  LDL R0, [R7+0x18] ;  /* 0x0000180007007983 */ /* 0x000ea80000100800 */
[----:B------:R-:W2:Y:S04]  /*02f0*/  LDL R3, [R7+0x14] ;  /* 0x0000140007037983 */ /* 0x000ea80000100800 */
[----:B------:R-:W3:Y:S01]  /*0300*/  @P1 LDL R2, [R7+0x10] ;  /* 0x0000100007021983 */ /* 0x000ee20000100800 */
[----:B------:R-:W-:Y:S01]  /*0310*/  UMOV UR4, 0x54442d19 ;  /* 0x54442d1900047882 */ /* 0x000fe20000000000 */
[----:B------:R-:W-:Y:S01]  /*0320*/  UMOV UR5, 0x3bf921fb ;  /* 0x3bf921fb00057882 */ /* 0x000fe20000000000 */
[----:B--2---:R-:W-:-:S02]  /*0330*/  @P1 SHF.L.W.U32.HI R0, R3, R4, R0 ;  /* 0x0000000403001219 */ /* 0x004fc40000010e00 */
[----:B---3--:R-:W-:-:S04]  /*0340*/  @P1 SHF.L.W.U32.HI R3, R2, R4, R3 ;  /* 0x0000000402031219 */ /* 0x008fc80000010e03 */
[C---:B------:R-:W-:Y:S01]  /*0350*/  SHF.L.W.U32.HI R2, R3.reuse, 0x2, R0 ;  /* 0x0000000203027819 */ /* 0x040fe20000010e00 */
[----:B------:R-:W-:-:S03]  /*0360*/  IMAD.SHL.U32 R3, R3, 0x4, RZ ;  /* 0x0000000403037824 */ /* 0x000fc600078e00ff */
[----:B------:R-:W-:Y:S02]  /*0370*/  SHF.R.S32.HI R4, RZ, 0x1f, R2 ;  /* 0x0000001fff047819 */ /* 0x000fe40000011402 */
[----:B------:R-:W-:Y:S02]  /*0380*/  ISETP.GE.AND P1, PT, R2, RZ, PT ;  /* 0x000000ff0200720c */ /* 0x000fe40003f26270 */
[C---:B------:R-:W-:Y:S02]  /*0390*/  LOP3.LUT R8, R4.reuse, R3, RZ, 0x3c, !PT ;  /* 0x0000000304087212 */ /* 0x040fe400078e3cff */
[----:B------:R-:W-:Y:S02]  /*03a0*/  LOP3.LUT R9, R4, R2, RZ, 0x3c, !PT ;  /* 0x0000000204097212 */ /* 0x000fe400078e3cff */
[----:B------:R-:W-:-:S04]  /*03b0*/  SHF.R.U32.HI R3, RZ, 0x1e, R0 ;  /* 0x0000001eff037819 */ /* 0x000fc80000011600 */
[----:B------:R-:W1:Y:S01]  /*03c0*/  I2F.F64.S64 R8, R8 ;  /* 0x0000000800087312 */ /* 0x000e620000301c00 */
[----:B------:R-:W-:Y:S01]  /*03d0*/  LEA.HI R0, R2, R3, RZ, 0x1 ;  /* 0x0000000302007211 */ /* 0x000fe200078f08ff */
[----:B-1----:R-:W-:-:S10]  /*03e0*/  DMUL R4, R8, UR4 ;  /* 0x0000000408047c28 */ /* 0x002fd40008000000 */
[----:B------:R-:W1:Y:S02]  /*03f0*/  F2F.F32.F64 R4, R4 ;  /* 0x0000000400047310 */ /* 0x000e640000301000 */
[----:B01----:R-:W-:-:S07]  /*0400*/  FSEL R2, -R4, R4, !P1 ;  /* 0x0000000404027208 */ /* 0x003fce0004800100 */
.L_x_0:
[----:B------:R-:W0:Y:S01]  /*0410*/  S2R R10, SR_TID.X ;  /* 0x00000000000a7919 */ /* 0x000e220000002100 */
[----:B------:R-:W-:Y:S02]  /*0420*/  IMAD.MOV.U32 R5, RZ, RZ, 0x37cbac00 ;  /* 0x37cbac00ff057424 */ /* 0x000fe400078e00ff */
[----:B------:R-:W-:Y:S01]  /*0430*/  FMUL R3, R2, R2 ;  /* 0x0000000202037220 */ /* 0x000fe20000400000 */
[C---:B------:R-:W-:Y:S01]  /*0440*/  LOP3.LUT R6, R0.reuse, 0x1, RZ, 0xc0, !PT ;  /* 0x0000000100067812 */ /* 0x040fe200078ec0ff */
[----:B------:R-:W-:Y:S01]  /*0450*/  IMAD.MOV.U32 R7, RZ, RZ, 0x3d2aaabb ;  /* 0x3d2aaabbff077424 */ /* 0x000fe200078e00ff */
[----:B------:R-:W-:Y:S01]  /*0460*/  LOP3.LUT P2, RZ, R0, 0x2, RZ, 0xc0, !PT ;  /* 0x0000000200ff7812 */ /* 0x000fe2000784c0ff */
[----:B------:R-:W-:Y:S01]  /*0470*/  FFMA R4, R3, R5, -0.0013887860113754868507 ;  /* 0xbab607ed03047423 */ /* 0x000fe20000000005 */
[----:B------:R-:W-:Y:S01]  /*0480*/  ISETP.NE.U32.AND P1, PT, R6, 0x1, PT ;  /* 0x000000010600780c */ /* 0x000fe20003f25070 */
[----:B------:R-:W-:-:S03]  /*0490*/  IMAD.MOV.U32 R8, RZ, RZ, 0x3effffff ;  /* 0x3effffffff087424 */ /* 0x000fc600078e00ff */
[----:B------:R-:W-:Y:S02]  /*04a0*/  FSEL R4, R4, -0.00019574658654164522886, !P1 ;  /* 0xb94d415304047808 */ /* 0x000fe40004800000 */
[----:B------:R-:W-:Y:S02]  /*04b0*/  FSEL R6, R7, 0.0083327032625675201416, !P1 ;  /* 0x3c0885e407067808 */ /* 0x000fe40004800000 */
[----:B------:R-:W-:Y:S02]  /*04c0*/  FSEL R9, -R8, -0.16666662693023681641, !P1 ;  /* 0xbe2aaaa808097808 */ /* 0x000fe40004800100 */
[----:B------:R-:W-:Y:S01]  /*04d0*/  FSEL R0, R2, 1, P1 ;  /* 0x3f80000002007808 */ /* 0x000fe20000800000 */
[----:B------:R-:W-:-:S04]  /*04e0*/  FFMA R4, R3, R4, R6 ;  /* 0x0000000403047223 */ /* 0x000fc80000000006 */
[C---:B------:R-:W-:Y:S01]  /*04f0*/  FFMA R4, R3.reuse, R4, R9 ;  /* 0x0000000403047223 */ /* 0x040fe20000000009 */
[----:B------:R-:W-:-:S04]  /*0500*/  FFMA R3, R3, R0, RZ ;  /* 0x0000000003037223 */ /* 0x000fc800000000ff */
[----:B------:R-:W-:-:S04]  /*0510*/  FFMA R6, R3, R4, R0 ;  /* 0x0000000403067223 */ /* 0x000fc80000000000 */
[----:B------:R-:W-:Y:S01]  /*0520*/  @P2 FADD R6, RZ, -R6 ;  /* 0x80000006ff062221 */ /* 0x000fe20000000000 */
[----:B0-----:R-:W-:-:S05]  /*0530*/  I2FP.F32.U32 R10, R10 ;  /* 0x0000000a000a7245 */ /* 0x001fca0000201000 */
[----:B------:R-:W-:Y:S01]  /*0540*/  FMUL R13, R10, 0.019999999552965164185 ;  /* 0x3ca3d70a0a0d7820 */ /* 0x000fe20000400000 */
[----:B------:R-:W-:Y:S06]  /*0550*/  @!P0 BRA `(.L_x_2) ;  /* 0x0000000000c48947 */ /* 0x000fec0003800000 */
[----:B------:R-:W-:-:S13]  /*0560*/  FSETP.NEU.AND P0, PT, |R11|, +INF , PT ;  /* 0x7f8000000b00780b */ /* 0x000fda0003f0d200 */
[----:B------:R-:W-:Y:S01]  /*0570*/  @!P0 FMUL R12, RZ, R11 ;  /* 0x0000000bff0c8220 */ /* 0x000fe20000400000 */
[----:B------:R-:W-:Y:S01]  /*0580*/  @!P0 IMAD.MOV.U32 R16, RZ, RZ, RZ ;  /* 0x000000ffff108224 */ /* 0x000fe200078e00ff */
[----:B------:R-:W-:Y:S06]  /*0590*/  @!P0 BRA `(.L_x_2) ;  /* 0x0000000000b48947 */ /* 0x000fec0003800000 */
[----:B------:R-:W-:Y:S01]  /*05a0*/  SHF.L.U32 R2, R11, 0x8, RZ ;  /* 0x000000080b027819 */ /* 0x000fe200000006ff */
[----:B------:R-:W-:Y:S01]  /*05b0*/  IMAD.MOV.U32 R10, RZ, RZ, RZ ;  /* 0x000000ffff0a7224 */ /* 0x000fe200078e00ff */
[----:B------:R-:W0:Y:S01]  /*05c0*/  LDCU.64 UR8, c[0x4][0x8] ;  /* 0x01000100ff0877ac */ /* 0x000e220008000a00 */
[----:B------:R-:W-:Y:S01]  /*05d0*/  IMAD.MOV.U32 R17, RZ, RZ, RZ ;  /* 0x000000ffff117224 */ /* 0x000fe200078e00ff */
[----:B------:R-:W-:Y:S01]  /*05e0*/  LOP3.LUT R19, R2, 0x80000000, RZ, 0xfc, !PT ;  /* 0x8000000002137812 */ /* 0x000fe200078efcff */
[----:B------:R-:W-:Y:S01]  /*05f0*/  IMAD.MOV.U32 R0, RZ, RZ, R1 ;  /* 0x000000ffff007224 */ /* 0x000fe200078e0001 */
[----:B------:R-:W-:-:S06]  /*0600*/  UMOV UR4, URZ ;  /* 0x000000ff00047c82 */ /* 0x000fcc0008000000 */
.L_x_3:
[----:B0-----:R-:W-:Y:S02]  /*0610*/  IMAD.U32 R14, RZ, RZ, UR8 ;  /* 0x00000008ff0e7e24 */ /* 0x001fe4000f8e00ff */
[----:B------:R-:W-:-:S05]  /*0620*/  IMAD.U32 R15, RZ, RZ, UR9 ;  /* 0x00000009ff0f7e24 */ /* 0x000fca000f8e00ff */
        /* <DEDUP_REMOVED lines=12> */
[----:B------:R0:W-:Y:S04]  /*06f0*/  STL [R1+0x18], R10 ;  /* 0x0000180a01007387 */ /* 0x0001e80000100800 */
[C---:B------:R-:W-:Y:S01]  /*0700*/  VIADD R0, R11.reuse, 0xffffff80 ;  /* 0xffffff800b007836 */ /* 0x040fe20000000000 */
[----:B------:R-:W-:-:S04]  /*0710*/  LOP3.LUT P0, R11, R11, 0x1f, RZ, 0xc0, !PT ;  /* 0x0000001f0b0b7812 */ /* 0x000fc8000780c0ff */
        /* <DEDUP_REMOVED lines=9> */
[C---:B------:R-:W-:Y:S02]  /*07b0*/  SHF.L.W.U32.HI R2, R3.reuse, 0x2, R0 ;  /* 0x0000000203027819 */ /* 0x040fe40000010e00 */
[----:B------:R-:W-:Y:S02]  /*07c0*/  SHF.L.U32 R3, R3, 0x2, RZ ;  /* 0x0000000203037819 */ /* 0x000fe400000006ff */
[----:B------:R-:W-:Y:S02]  /*07d0*/  SHF.R.S32.HI R4, RZ, 0x1f, R2 ;  /* 0x0000001fff047819 */ /* 0x000fe40000011402 */
[----:B------:R-:W-:Y:S02]  /*07e0*/  ISETP.GE.AND P0, PT, R2, RZ, PT ;  /* 0x000000ff0200720c */ /* 0x000fe40003f06270 */
[C---:B------:R-:W-:Y:S02]  /*07f0*/  LOP3.LUT R14, R4.reuse, R3, RZ, 0x3c, !PT ;  /* 0x00000003040e7212 */ /* 0x040fe400078e3cff */
[----:B------:R-:W-:-:S02]  /*0800*/  LOP3.LUT R15, R4, R2, RZ, 0x3c, !PT ;  /* 0x00000002040f7212 */ /* 0x000fc400078e3cff */
[----:B------:R-:W-:-:S04]  /*0810*/  SHF.R.U32.HI R3, RZ, 0x1e, R0 ;  /* 0x0000001eff037819 */ /* 0x000fc80000011600 */
[----:B------:R-:W0:Y:S01]  /*0820*/  I2F.F64.S64 R14, R14 ;  /* 0x0000000e000e7312 */ /* 0x000e220000301c00 */
[----:B------:R-:W-:Y:S01]  /*0830*/  LEA.HI R16, R2, R3, RZ, 0x1 ;  /* 0x0000000302107211 */ /* 0x000fe200078f08ff */
[----:B0-----:R-:W-:-:S10]  /*0840*/  DMUL R10, R14, UR4 ;  /* 0x000000040e0a7c28 */ /* 0x001fd40008000000 */
[----:B------:R-:W0:Y:S02]  /*0850*/  F2F.F32.F64 R10, R10 ;  /* 0x0000000a000a7310 */ /* 0x000e240000301000 */
[----:B0-----:R-:W-:-:S07]  /*0860*/  FSEL R12, -R10, R10, !P0 ;  /* 0x0000000a0a0c7208 */ /* 0x001fce0004000100 */
.L_x_2:
[----:B------:R-:W-:Y:S01]  /*0870*/  FMUL R2, R13, 0.63661974668502807617 ;  /* 0x3f22f9830d027820 */ /* 0x000fe20000400000 */
[----:B------:R-:W-:Y:S01]  /*0880*/  FMUL R3, R12, R12 ;  /* 0x0000000c0c037220 */ /* 0x000fe20000400000 */
[----:B------:R-:W-:Y:S01]  /*0890*/  LOP3.LUT R4, R16, 0x1, RZ, 0xc0, !PT ;  /* 0x0000000110047812 */ /* 0x000fe200078ec0ff */
[----:B------:R-:W-:Y:S01]  /*08a0*/  IMAD.MOV.U32 R9, RZ, RZ, 0x3c0885e4 ;  /* 0x3c0885e4ff097424 */ /* 0x000fe200078e00ff */
[----:B------:R-:W-:Y:S01]  /*08b0*/  BSSY.RECONVERGENT B0, `(.L_x_4) ;  /* 0x0000049000007945 */ /* 0x000fe20003800200 */
[----:B------:R-:W-:Y:S01]  /*08c0*/  FFMA R0, R3, R5, -0.0013887860113754868507 ;  /* 0xbab607ed03007423 */ /* 0x000fe20000000005 */
[----:B------:R-:W0:Y:S01]  /*08d0*/  F2I.NTZ R2, R2 ;  /* 0x0000000200027305 */ /* 0x000e220000203100 */
[----:B------:R-:W-:Y:S01]  /*08e0*/  ISETP.NE.U32.AND P0, PT, R4, 0x1, PT ;  /* 0x000000010400780c */ /* 0x000fe20003f05070 */
[----:B------:R-:W-:Y:S02]  /*08f0*/  IMAD.MOV.U32 R10, RZ, RZ, 0x3e2aaaa8 ;  /* 0x3e2aaaa8ff0a7424 */ /* 0x000fe400078e00ff */
[----:B------:R-:W-:Y:S01]  /*0900*/  VIADD R16, R16, 0x1 ;  /* 0x0000000110107836 */ /* 0x000fe20000000000 */
[----:B------:R-:W-:-:S02]  /*0910*/  FSEL R0, R0, -0.00019574658654164522886, P0 ;  /* 0xb94d415300007808 */ /* 0x000fc40000000000 */
[----:B------:R-:W-:Y:S02]  /*0920*/  FSEL R4, R9, 0.041666727513074874878, !P0 ;  /* 0x3d2aaabb09047808 */ /* 0x000fe40004000000 */
[----:B------:R-:W-:Y:S02]  /*0930*/  FSEL R14, -R10, -0.4999999701976776123, !P0 ;  /* 0xbeffffff0a0e7808 */ /* 0x000fe40004000100 */
[----:B------:R-:W-:Y:S01]  /*0940*/  LOP3.LUT P1, RZ, R16, 0x2, RZ, 0xc0, !PT ;  /* 0x0000000210ff7812 */ /* 0x000fe2000782c0ff */
[C---:B------:R-:W-:Y:S01]  /*0950*/  FFMA R4, R3.reuse, R0, R4 ;  /* 0x0000000003047223 */ /* 0x040fe20000000004 */
[----:B------:R-:W-:Y:S02]  /*0960*/  FSEL R0, R12, 1, !P0 ;  /* 0x3f8000000c007808 */ /* 0x000fe40004000000 */
[----:B0-----:R-:W-:Y:S01]  /*0970*/  I2FP.F32.S32 R18, R2 ;  /* 0x0000000200127245 */ /* 0x001fe20000201400 */
[----:B------:R-:W-:Y:S01]  /*0980*/  FFMA R4, R3, R4, R14 ;  /* 0x0000000403047223 */ /* 0x000fe2000000000e */
[----:B------:R-:W-:Y:S01]  /*0990*/  FSETP.GE.AND P0, PT, |R13|, 105615, PT ;  /* 0x47ce47800d00780b */ /* 0x000fe20003f06200 */
[----:B------:R-:W-:Y:S01]  /*09a0*/  FFMA R3, R3, R0, RZ ;  /* 0x0000000003037223 */ /* 0x000fe200000000ff */
[----:B------:R-:W-:-:S02]  /*09b0*/  IMAD.MOV.U32 R19, RZ, RZ, R2 ;  /* 0x000000ffff137224 */ /* 0x000fc400078e0002 */
[----:B------:R-:W-:-:S04]  /*09c0*/  FFMA R11, R18, -1.5707962512969970703, R13 ;  /* 0xbfc90fda120b7823 */ /* 0x000fc8000000000d */
[----:B------:R-:W-:Y:S01]  /*09d0*/  FFMA R15, R18, -7.5497894158615963534e-08, R11 ;  /* 0xb3a22168120f7823 */ /* 0x000fe2000000000b */
[----:B------:R-:W-:-:S03]  /*09e0*/  FFMA R11, R3, R4, R0 ;  /* 0x00000004030b7223 */ /* 0x000fc60000000000 */
[----:B------:R-:W-:Y:S01]  /*09f0*/  FFMA R18, R18, -5.3903029534742383927e-15, R15 ;  /* 0xa7c234c512127823 */ /* 0x000fe2000000000f */
[----:B------:R-:W-:-:S03]  /*0a00*/  @P1 FADD R11, RZ, -R11 ;  /* 0x8000000bff0b1221 */ /* 0x000fc60000000000 */
[----:B------:R-:W-:Y:S01]  /*0a10*/  IMAD.MOV.U32 R0, RZ, RZ, R18 ;  /* 0x000000ffff007224 */ /* 0x000fe200078e0012 */
[----:B------:R-:W-:Y:S06]  /*0a20*/  @!P0 BRA `(.L_x_5) ;  /* 0x0000000000c48947 */ /* 0x000fec0003800000 */
[----:B------:R-:W-:-:S13]  /*0a30*/  FSETP.NEU.AND P1, PT, |R13|, +INF , PT ;  /* 0x7f8000000d00780b */ /* 0x000fda0003f2d200 */
[----:B------:R-:W-:Y:S01]  /*0a40*/  @!P1 FMUL R0, RZ, R13 ;  /* 0x0000000dff009220 */ /* 0x000fe20000400000 */
[----:B------:R-:W-:Y:S01]  /*0a50*/  @!P1 IMAD.MOV.U32 R2, RZ, RZ, RZ ;  /* 0x000000ffff029224 */ /* 0x000fe200078e00ff */
[----:B------:R-:W-:Y:S06]  /*0a60*/  @!P1 BRA `(.L_x_5) ;  /* 0x0000000000b49947 */ /* 0x000fec0003800000 */
[----:B------:R-:W-:Y:S01]  /*0a70*/  IMAD.SHL.U32 R2, R13, 0x100, RZ ;  /* 0x000001000d027824 */ /* 0x000fe200078e00ff */
[----:B------:R-:W-:Y:S01]  /*0a80*/  MOV R0, R1 ;  /* 0x0000000100007202 */ /* 0x000fe20000000f00 */
[----:B------:R-:W-:Y:S01]  /*0a90*/  IMAD.MOV.U32 R12, RZ, RZ, RZ ;  /* 0x000000ffff0c7224 */ /* 0x000fe200078e00ff */
[----:B------:R-:W0:Y:S02]  /*0aa0*/  LDCU.64 UR8, c[0x4][0x8] ;  /* 0x01000100ff0877ac */ /* 0x000e240008000a00 */
[----:B------:R-:W-:Y:S01]  /*0ab0*/  LOP3.LUT R4, R2, 0x80000000, RZ, 0xfc, !PT ;  /* 0x8000000002047812 */ /* 0x000fe200078efcff */
[----:B------:R-:W-:Y:S01]  /*0ac0*/  UMOV UR5, URZ ;  /* 0x000000ff00057c82 */ /* 0x000fe20008000000 */
[----:B------:R-:W-:-:S05]  /*0ad0*/  UMOV UR4, URZ ;  /* 0x000000ff00047c82 */ /* 0x000fca0008000000 */
.L_x_6:
        /* <DEDUP_REMOVED lines=8> */
[----:B------:R-:W-:-:S04]  /*0b60*/  IADD3 R17, P1, PT, R2, R12, RZ ;  /* 0x0000000c02117210 */ /* 0x000fc80007f3e0ff */
[----:B------:R-:W-:Y:S01]  /*0b70*/  IADD3.X R12, PT, PT, R3, UR5, RZ, P1, !PT ;  /* 0x00000005030c7c10 */ /* 0x000fe20008ffe4ff */
[----:B------:R0:W-:Y:S02]  /*0b80*/  STL [R0], R17 ;  /* 0x0000001100007387 */ /* 0x0001e40000100800 */
        /* <DEDUP_REMOVED lines=27> */
.L_x_5:
[----:B------:R-:W-:Y:S05]  /*0d40*/  BSYNC.RECONVERGENT B0 ;  /* 0x0000000000007941 */ /* 0x000fea0003800200 */
.L_x_4:
[----:B------:R-:W-:Y:S01]  /*0d50*/  FMUL R3, R0, R0 ;  /* 0x0000000000037220 */ /* 0x000fe20000400000 */
[C---:B------:R-:W-:Y:S01]  /*0d60*/  LOP3.LUT R12, R2.reuse, 0x1, RZ, 0xc0, !PT ;  /* 0x00000001020c7812 */ /* 0x040fe200078ec0ff */
[----:B------:R-:W-:Y:S01]  /*0d70*/  BSSY.RECONVERGENT B0, `(.L_x_7) ;  /* 0x000003f000007945 */ /* 0x000fe20003800200 */
[----:B------:R-:W-:Y:S01]  /*0d80*/  LOP3.LUT P2, RZ, R2, 0x2, RZ, 0xc0, !PT ;  /* 0x0000000202ff7812 */ /* 0x000fe2000784c0ff */
[----:B------:R-:W-:Y:S01]  /*0d90*/  FFMA R4, R3, R5, -0.0013887860113754868507 ;  /* 0xbab607ed03047423 */ /* 0x000fe20000000005 */
[----:B------:R-:W-:-:S04]  /*0da0*/  ISETP.NE.U32.AND P1, PT, R12, 0x1, PT ;  /* 0x000000010c00780c */ /* 0x000fc80003f25070 */
[----:B------:R-:W-:Y:S02]  /*0db0*/  FSEL R4, R4, -0.00019574658654164522886, !P1 ;  /* 0xb94d415304047808 */ /* 0x000fe40004800000 */
[----:B------:R-:W-:Y:S02]  /*0dc0*/  FSEL R12, R7, 0.0083327032625675201416, !P1 ;  /* 0x3c0885e4070c7808 */ /* 0x000fe40004800000 */
[----:B------:R-:W-:Y:S02]  /*0dd0*/  FSEL R0, R0, 1, P1 ;  /* 0x3f80000000007808 */ /* 0x000fe40000800000 */
[----:B------:R-:W-:Y:S01]  /*0de0*/  FSEL R17, -R8, -0.16666662693023681641, !P1 ;  /* 0xbe2aaaa808117808 */ /* 0x000fe20004800100 */
[C---:B------:R-:W-:Y:S02]  /*0df0*/  FFMA R4, R3.reuse, R4, R12 ;  /* 0x0000000403047223 */ /* 0x040fe4000000000c */
[C---:B------:R-:W-:Y:S02]  /*0e00*/  FFMA R15, R3.reuse, R0, RZ ;  /* 0x00000000030f7223 */ /* 0x040fe400000000ff */
[----:B------:R-:W-:-:S04]  /*0e10*/  FFMA R4, R3, R4, R17 ;  /* 0x0000000403047223 */ /* 0x000fc80000000011 */
[----:B------:R-:W-:-:S04]  /*0e20*/  FFMA R12, R15, R4, R0 ;  /* 0x000000040f0c7223 */ /* 0x000fc80000000000 */
[----:B------:R-:W-:Y:S01]  /*0e30*/  @P2 FADD R12, RZ, -R12 ;  /* 0x8000000cff0c2221 */ /* 0x000fe20000000000 */
        /* <DEDUP_REMOVED lines=12> */
.L_x_9:
        /* <DEDUP_REMOVED lines=25> */
[----:B---3--:R-:W-:Y:S02]  /*1090*/  @P0 SHF.L.W.U32.HI R3, R2, R4, R3 ;  /* 0x0000000402030219 */ /* 0x008fe40000010e03 */
[--C-:B------:R-:W-:Y:S02]  /*10a0*/  SHF.R.U32.HI R19, RZ, 0x1e, R0.reuse ;  /* 0x0000001eff137819 */ /* 0x100fe40000011600 */
[C---:B------:R-:W-:Y:S01]  /*10b0*/  SHF.L.W.U32.HI R2, R3.reuse, 0x2, R0 ;  /* 0x0000000203027819 */ /* 0x040fe20000010e00 */
[----:B------:R-:W-:-:S03]  /*10c0*/  IMAD.SHL.U32 R3, R3, 0x4, RZ ;  /* 0x0000000403037824 */ /* 0x000fc600078e00ff */
[----:B------:R-:W-:Y:S02]  /*10d0*/  SHF.R.S32.HI R4, RZ, 0x1f, R2 ;  /* 0x0000001fff047819 */ /* 0x000fe40000011402 */
[----:B------:R-:W-:Y:S02]  /*10e0*/  ISETP.GE.AND P0, PT, R2, RZ, PT ;  /* 0x000000ff0200720c */ /* 0x000fe40003f06270 */
[C---:B------:R-:W-:Y:S02]  /*10f0*/  LOP3.LUT R16, R4.reuse, R3, RZ, 0x3c, !PT ;  /* 0x0000000304107212 */ /* 0x040fe400078e3cff */
[----:B------:R-:W-:Y:S02]  /*1100*/  LOP3.LUT R17, R4, R2, RZ, 0x3c, !PT ;  /* 0x0000000204117212 */ /* 0x000fe400078e3cff */
[----:B------:R-:W-:-:S04]  /*1110*/  LEA.HI R19, R2, R19, RZ, 0x1 ;  /* 0x0000001302137211 */ /* 0x000fc800078f08ff */
[----:B------:R-:W0:Y:S02]  /*1120*/  I2F.F64.S64 R16, R16 ;  /* 0x0000001000107312 */ /* 0x000e240000301c00 */
[----:B0-----:R-:W-:-:S10]  /*1130*/  DMUL R14, R16, UR4 ;  /* 0x00000004100e7c28 */ /* 0x001fd40008000000 */
[----:B------:R-:W0:Y:S02]  /*1140*/  F2F.F32.F64 R14, R14 ;  /* 0x0000000e000e7310 */ /* 0x000e240000301000 */
[----:B0-----:R-:W-:-:S07]  /*1150*/  FSEL R18, -R14, R14, !P0 ;  /* 0x0000000e0e127208 */ /* 0x001fce0004000100 */
.L_x_8:
[----:B------:R-:W-:Y:S05]  /*1160*/  BSYNC.RECONVERGENT B0 ;  /* 0x0000000000007941 */ /* 0x000fea0003800200 */
.L_x_7:
[----:B------:R-:W0:Y:S01]  /*1170*/  LDC R14, c[0x0][0x380] ;  /* 0x0000e000ff0e7b82 */ /* 0x000e220000000800 */
[----:B------:R-:W-:Y:S01]  /*1180*/  FMUL R2, R18, R18 ;  /* 0x0000001212027220 */ /* 0x000fe20000400000 */
[C---:B------:R-:W-:Y:S01]  /*1190*/  LOP3.LUT R3, R19.reuse, 0x1, RZ, 0xc0, !PT ;  /* 0x0000000113037812 */ /* 0x040fe200078ec0ff */
[----:B------:R-:W-:Y:S02]  /*11a0*/  VIADD R19, R19, 0x1 ;  /* 0x0000000113137836 */ /* 0x000fe40000000000 */
[----:B------:R-:W-:Y:S01]  /*11b0*/  FFMA R0, R2, R5, -0.0013887860113754868507 ;  /* 0xbab607ed02007423 */ /* 0x000fe20000000005 */
[----:B------:R-:W-:Y:S02]  /*11c0*/  ISETP.NE.U32.AND P0, PT, R3, 0x1, PT ;  /* 0x000000010300780c */ /* 0x000fe40003f05070 */
[----:B------:R-:W-:Y:S02]  /*11d0*/  LOP3.LUT P1, RZ, R19, 0x2, RZ, 0xc0, !PT ;  /* 0x0000000213ff7812 */ /* 0x000fe4000782c0ff */
[----:B------:R-:W-:-:S02]  /*11e0*/  FSEL R3, R0, -0.00019574658654164522886, P0 ;  /* 0xb94d415300037808 */ /* 0x000fc40000000000 */
[----:B------:R-:W-:Y:S02]  /*11f0*/  FSEL R15, R9, 0.041666727513074874878, !P0 ;  /* 0x3d2aaabb090f7808 */ /* 0x000fe40004000000 */
[----:B------:R-:W-:-:S03]  /*1200*/  FSEL R0, R18, 1, !P0 ;  /* 0x3f80000012007808 */ /* 0x000fc60004000000 */
[----:B------:R-:W-:Y:S01]  /*1210*/  FFMA R3, R2, R3, R15 ;  /* 0x0000000302037223 */ /* 0x000fe2000000000f */
[----:B------:R-:W-:-:S05]  /*1220*/  FSEL R15, -R10, -0.4999999701976776123, !P0 ;  /* 0xbeffffff0a0f7808 */ /* 0x000fca0004000100 */
[----:B------:R-:W-:Y:S01]  /*1230*/  FFMA R15, R2, R3, R15 ;  /* 0x00000003020f7223 */ /* 0x000fe2000000000f */
[C---:B0-----:R-:W-:Y:S01]  /*1240*/  FMUL R13, R14.reuse, 0.63661974668502807617 ;  /* 0x3f22f9830e0d7820 */ /* 0x041fe20000400000 */
[----:B------:R-:W-:Y:S01]  /*1250*/  FSETP.GE.AND P0, PT, |R14|, 105615, PT ;  /* 0x47ce47800e00780b */ /* 0x000fe20003f06200 */
[----:B------:R-:W-:-:S04]  /*1260*/  FFMA R3, R2, R0, RZ ;  /* 0x0000000002037223 */ /* 0x000fc800000000ff */
[----:B------:R-:W0:Y:S02]  /*1270*/  F2I.NTZ R13, R13 ;  /* 0x0000000d000d7305 */ /* 0x000e240000203100 */
[----:B0-----:R-:W-:Y:S01]  /*1280*/  I2FP.F32.S32 R17, R13 ;  /* 0x0000000d00117245 */ /* 0x001fe20000201400 */
[----:B------:R-:W-:-:S04]  /*1290*/  IMAD.MOV.U32 R18, RZ, RZ, R13 ;  /* 0x000000ffff127224 */ /* 0x000fc800078e000d */
        /* <DEDUP_REMOVED lines=9> */
[----:B------:R-:W-:Y:S01]  /*1330*/  @!P1 MOV R13, RZ ;  /* 0x000000ff000d9202 */ /* 0x000fe20000000f00 */
        /* <DEDUP_REMOVED lines=8> */
.L_x_11:
        /* <DEDUP_REMOVED lines=15> */
[C---:B------:R-:W-:Y:S02]  /*14b0*/  LOP3.LUT R0, R16.reuse, 0xe0, RZ, 0xc0, !PT ;  /* 0x000000e010007812 */ /* 0x040fe400078ec0ff */
[----:B------:R-:W-:Y:S02]  /*14c0*/  LOP3.LUT P1, RZ, R16, 0x1f, RZ, 0xc0, !PT ;  /* 0x0000001f10ff7812 */ /* 0x000fe4000782c0ff */
[----:B------:R-:W-:-:S04]  /*14d0*/  IADD3 R0, PT, PT, R0, -0x80, RZ ;  /* 0xffffff8000007810 */ /* 0x000fc80007ffe0ff */
[----:B------:R-:W-:-:S05]  /*14e0*/  SHF.R.U32.HI R0, RZ, 0x5, R0 ;  /* 0x00000005ff007819 */ /* 0x000fca0000011600 */
[----:B------:R-:W-:-:S05]  /*14f0*/  IMAD R17, R0, -0x4, R1 ;  /* 0xfffffffc00117824 */ /* 0x000fca00078e0201 */
[----:B------:R-:W2:Y:S04]  /*1500*/  LDL R13, [R17+0x18] ;  /* 0x00001800110d7983 */ /* 0x000ea80000100800 */
[----:B------:R-:W2:Y:S04]  /*1510*/  LDL R2, [R17+0x14] ;  /* 0x0000140011027983 */ /* 0x000ea80000100800 */
[----:B------:R-:W3:Y:S01]  /*1520*/  @P1 LDL R3, [R17+0x10] ;  /* 0x0000100011031983 */ /* 0x000ee20000100800 */
[----:B------:R-:W-:Y:S01]  /*1530*/  LOP3.LUT R0, R16, 0x1f, RZ, 0xc0, !PT ;  /* 0x0000001f10007812 */ /* 0x000fe200078ec0ff */
[----:B------:R-:W-:Y:S01]  /*1540*/  UMOV UR4, 0x54442d19 ;  /* 0x54442d1900047882 */ /* 0x000fe20000000000 */
[----:B------:R-:W-:-:S02]  /*1550*/  UMOV UR5, 0x3bf921fb ;  /* 0x3bf921fb00057882 */ /* 0x000fc40000000000 */
[-C--:B--2---:R-:W-:Y:S02]  /*1560*/  @P1 SHF.L.W.U32.HI R13, R2, R0.reuse, R13 ;  /* 0x00000000020d1219 */ /* 0x084fe40000010e0d */
[----:B---3--:R-:W-:Y:S02]  /*1570*/  @P1 SHF.L.W.U32.HI R2, R3, R0, R2 ;  /* 0x0000000003021219 */ /* 0x008fe40000010e02 */
[----:B------:R-:W-:Y:S02]  /*1580*/  ISETP.GE.AND P1, PT, R14, RZ, PT ;  /* 0x000000ff0e00720c */ /* 0x000fe40003f26270 */
[C-C-:B------:R-:W-:Y:S01]  /*1590*/  SHF.L.W.U32.HI R0, R2.reuse, 0x2, R13.reuse ;  /* 0x0000000202007819 */ /* 0x140fe20000010e0d */
[----:B------:R-:W-:Y:S01]  /*15a0*/  IMAD.SHL.U32 R2, R2, 0x4, RZ ;  /* 0x0000000402027824 */ /* 0x000fe200078e00ff */
[----:B------:R-:W-:Y:S02]  /*15b0*/  SHF.R.U32.HI R13, RZ, 0x1e, R13 ;  /* 0x0000001eff0d7819 */ /* 0x000fe4000001160d */
[----:B------:R-:W-:-:S02]  /*15c0*/  SHF.R.S32.HI R3, RZ, 0x1f, R0 ;  /* 0x0000001fff037819 */ /* 0x000fc40000011400 */
[C---:B------:R-:W-:Y:S02]  /*15d0*/  LEA.HI R13, R0.reuse, R13, RZ, 0x1 ;  /* 0x0000000d000d7211 */ /* 0x040fe400078f08ff */
[C---:B------:R-:W-:Y:S02]  /*15e0*/  LOP3.LUT R2, R3.reuse, R2, RZ, 0x3c, !PT ;  /* 0x0000000203027212 */ /* 0x040fe400078e3cff */
[----:B------:R-:W-:Y:S02]  /*15f0*/  LOP3.LUT R3, R3, R0, RZ, 0x3c, !PT ;  /* 0x0000000003037212 */ /* 0x000fe400078e3cff */
[----:B0-----:R-:W-:Y:S01]  /*1600*/  LOP3.LUT R15, R0, R14, RZ, 0x3c, !PT ;  /* 0x0000000e000f7212 */ /* 0x001fe200078e3cff */
[----:B------:R-:W-:-:S03]  /*1610*/  IMAD.MOV R0, RZ, RZ, -R13 ;  /* 0x000000ffff007224 */ /* 0x000fc600078e0a0d */
[----:B------:R-:W0:Y:S01]  /*1620*/  I2F.F64.S64 R2, R2 ;  /* 0x0000000200027312 */ /* 0x000e220000301c00 */
[----:B------:R-:W-:Y:S01]  /*1630*/  ISETP.GE.AND P2, PT, R15, RZ, PT ;  /* 0x000000ff0f00720c */ /* 0x000fe20003f46270 */
[----:B------:R-:W-:Y:S01]  /*1640*/  @!P1 IMAD.MOV.U32 R13, RZ, RZ, R0 ;  /* 0x000000ffff0d9224 */ /* 0x000fe200078e0000 */
[----:B0-----:R-:W-:-:S10]  /*1650*/  DMUL R16, R2, UR4 ;  /* 0x0000000402107c28 */ /* 0x001fd40008000000 */
[----:B------:R-:W0:Y:S02]  /*1660*/  F2F.F32.F64 R16, R16 ;  /* 0x0000001000107310 */ /* 0x000e240000301000 */
[----:B0-----:R-:W-:-:S07]  /*1670*/  FSEL R0, -R16, R16, !P2 ;  /* 0x0000001010007208 */ /* 0x001fce0005000100 */
.L_x_10:
[----:B------:R-:W-:Y:S01]  /*1680*/  FMUL R2, R0, R0 ;  /* 0x0000000000027220 */ /* 0x000fe20000400000 */
[C---:B------:R-:W-:Y:S02]  /*1690*/  LOP3.LUT R15, R13.reuse, 0x1, RZ, 0xc0, !PT ;  /* 0x000000010d0f7812 */ /* 0x040fe400078ec0ff */
        /* <DEDUP_REMOVED lines=18> */
[----:B------:R-:W-:Y:S01]  /*17c0*/  CS2R R18, SRZ ;  /* 0x0000000000127805 */ /* 0x000fe2000001ff00 */
[----:B------:R-:W-:Y:S01]  /*17d0*/  IMAD.MOV.U32 R0, RZ, RZ, R1 ;  /* 0x000000ffff007224 */ /* 0x000fe200078e0001 */
[----:B------:R-:W0:Y:S02]  /*17e0*/  LDCU.64 UR8, c[0x4][0x8] ;  /* 0x01000100ff0877ac */ /* 0x000e240008000a00 */
[----:B------:R-:W-:Y:S01]  /*17f0*/  LOP3.LUT R21, R2, 0x80000000, RZ, 0xfc, !PT ;  /* 0x8000000002157812 */ /* 0x000fe200078efcff */
[----:B------:R-:W-:-:S06]  /*1800*/  UMOV UR4, URZ ;  /* 0x000000ff00047c82 */ /* 0x000fcc0008000000 */
.L_x_13:
        /* <DEDUP_REMOVED lines=9> */
[----:B------:R-:W-:Y:S01]  /*18a0*/  IADD3.X R18, PT, PT, R3, R19, RZ, P0, !PT ;  /* 0x0000001303127210 */ /* 0x000fe200007fe4ff */
[----:B------:R0:W-:Y:S02]  /*18b0*/  STL [R0], R13 ;  /* 0x0000000d00007387 */ /* 0x0001e40000100800 */
[----:B0-----:R-:W-:Y:S01]  /*18c0*/  VIADD R0, R0, 0x4 ;  /* 0x0000000400007836 */ /* 0x001fe20000000000 */
[----:B------:R-:W-:Y:S06]  /*18d0*/  BRA.U UP0, `(.L_x_13) ;  /* 0xfffffffd00cc7547 */ /* 0x000fec000b83ffff */
[----:B------:R-:W-:Y:S01]  /*18e0*/  SHF.R.U32.HI R13, RZ, 0x17, R14 ;  /* 0x00000017ff0d7819 */ /* 0x000fe2000001160e */
[----:B------:R0:W-:Y:S03]  /*18f0*/  STL [R1+0x18], R18 ;  /* 0x0000181201007387 */ /* 0x0001e60000100800 */
[C---:B------:R-:W-:Y:S02]  /*1900*/  LOP3.LUT R0, R13.reuse, 0xe0, RZ, 0xc0, !PT ;  /* 0x000000e00d007812 */ /* 0x040fe400078ec0ff */
[----:B------:R-:W-:-:S03]  /*1910*/  LOP3.LUT P0, RZ, R13, 0x1f, RZ, 0xc0, !PT ;  /* 0x0000001f0dff7812 */ /* 0x000fc6000780c0ff */
[----:B------:R-:W-:-:S05]  /*1920*/  VIADD R0, R0, 0xffffff80 ;  /* 0xffffff8000007836 */ /* 0x000fca0000000000 */
[----:B------:R-:W-:-:S05]  /*1930*/  SHF.R.U32.HI R0, RZ, 0x5, R0 ;  /* 0x00000005ff007819 */ /* 0x000fca0000011600 */
[----:B------:R-:W-:-:S05]  /*1940*/  IMAD R17, R0, -0x4, R1 ;  /* 0xfffffffc00117824 */ /* 0x000fca00078e0201 */
[----:B------:R-:W2:Y:S04]  /*1950*/  LDL R0, [R17+0x18] ;  /* 0x0000180011007983 */ /* 0x000ea80000100800 */
[----:B------:R-:W2:Y:S04]  /*1960*/  LDL R3, [R17+0x14] ;  /* 0x0000140011037983 */ /* 0x000ea80000100800 */
[----:B------:R-:W3:Y:S01]  /*1970*/  @P0 LDL R2, [R17+0x10] ;  /* 0x0000100011020983 */ /* 0x000ee20000100800 */
[----:B------:R-:W-:Y:S01]  /*1980*/  LOP3.LUT R13, R13, 0x1f, RZ, 0xc0, !PT ;  /* 0x0000001f0d0d7812 */ /* 0x000fe200078ec0ff */
[----:B------:R-:W-:Y:S01]  /*1990*/  UMOV UR4, 0x54442d19 ;  /* 0x54442d1900047882 */ /* 0x000fe20000000000 */
[----:B------:R-:W-:Y:S01]  /*19a0*/  UMOV UR5, 0x3bf921fb ;  /* 0x3bf921fb00057882 */ /* 0x000fe20000000000 */
[----:B------:R-:W-:-:S02]  /*19b0*/  ISETP.GE.AND P1, PT, R14, RZ, PT ;  /* 0x000000ff0e00720c */ /* 0x000fc40003f26270 */
[-C--:B--2---:R-:W-:Y:S02]  /*19c0*/  @P0 SHF.L.W.U32.HI R0, R3, R13.reuse, R0 ;  /* 0x0000000d03000219 */ /* 0x084fe40000010e00 */
[----:B---3--:R-:W-:-:S04]  /*19d0*/  @P0 SHF.L.W.U32.HI R3, R2, R13, R3 ;  /* 0x0000000d02030219 */ /* 0x008fc80000010e03 */
[C-C-:B------:R-:W-:Y:S01]  /*19e0*/  SHF.L.W.U32.HI R13, R3.reuse, 0x2, R0.reuse ;  /* 0x00000002030d7819 */ /* 0x140fe20000010e00 */
[----:B------:R-:W-:Y:S01]  /*19f0*/  IMAD.SHL.U32 R3, R3, 0x4, RZ ;  /* 0x0000000403037824 */ /* 0x000fe200078e00ff */
[----:B------:R-:W-:Y:S02]  /*1a00*/  SHF.R.U32.HI R0, RZ, 0x1e, R0 ;  /* 0x0000001eff007819 */ /* 0x000fe40000011600 */
[----:B------:R-:W-:Y:S02]  /*1a10*/  SHF.R.S32.HI R16, RZ, 0x1f, R13 ;  /* 0x0000001fff107819 */ /* 0x000fe4000001140d */
[C---:B0-----:R-:W-:Y:S02]  /*1a20*/  LEA.HI R18, R13.reuse, R0, RZ, 0x1 ;  /* 0x000000000d127211 */ /* 0x041fe400078f08ff */
[C---:B------:R-:W-:Y:S02]  /*1a30*/  LOP3.LUT R2, R16.reuse, R3, RZ, 0x3c, !PT ;  /* 0x0000000310027212 */ /* 0x040fe400078e3cff */
[----:B------:R-:W-:Y:S01]  /*1a40*/  LOP3.LUT R3, R16, R13, RZ, 0x3c, !PT ;  /* 0x0000000d10037212 */ /* 0x000fe200078e3cff */
[----:B------:R-:W-:Y:S01]  /*1a50*/  IMAD.MOV R0, RZ, RZ, -R18 ;  /* 0x000000ffff007224 */ /* 0x000fe200078e0a12 */
[----:B------:R-:W-:-:S03]  /*1a60*/  LOP3.LUT R14, R13, R14, RZ, 0x3c, !PT ;  /* 0x0000000e0d0e7212 */ /* 0x000fc600078e3cff */
[----:B------:R-:W-:Y:S01]  /*1a70*/  @!P1 IMAD.MOV.U32 R18, RZ, RZ, R0 ;  /* 0x000000ffff129224 */ /* 0x000fe200078e0000 */
[----:B------:R-:W0:Y:S01]  /*1a80*/  I2F.F64.S64 R2, R2 ;  /* 0x0000000200027312 */ /* 0x000e220000301c00 */
[----:B------:R-:W-:Y:S01]  /*1a90*/  ISETP.GE.AND P0, PT, R14, RZ, PT ;  /* 0x000000ff0e00720c */ /* 0x000fe20003f06270 */
[----:B0-----:R-:W-:-:S10]  /*1aa0*/  DMUL R16, R2, UR4 ;  /* 0x0000000402107c28 */ /* 0x001fd40008000000 */
[----:B------:R-:W0:Y:S02]  /*1ab0*/  F2F.F32.F64 R16, R16 ;  /* 0x0000001000107310 */ /* 0x000e240000301000 */
[----:B0-----:R-:W-:-:S07]  /*1ac0*/  FSEL R19, -R16, R16, !P0 ;  /* 0x0000001010137208 */ /* 0x001fce0004000100 */
.L_x_12:
        /* <DEDUP_REMOVED lines=16> */
[----:B------:R-:W0:Y:S01]  /*1bd0*/  F2I.NTZ R13, R13 ;  /* 0x0000000d000d7305 */ /* 0x000e220000203100 */
[----:B------:R-:W-:-:S04]  /*1be0*/  FFMA R17, R17, R3, R0 ;  /* 0x0000000311117223 */ /* 0x000fc80000000000 */
[----:B------:R-:W-:Y:S01]  /*1bf0*/  @P1 FADD R17, RZ, -R17 ;  /* 0x80000011ff111221 */ /* 0x000fe20000000000 */
[----:B0-----:R-:W-:Y:S01]  /*1c00*/  I2FP.F32.S32 R21, R13 ;  /* 0x0000000d00157245 */ /* 0x001fe20000201400 */
[----:B------:R-:W-:-:S04]  /*1c10*/  IMAD.MOV.U32 R20, RZ, RZ, R13 ;  /* 0x000000ffff147224 */ /* 0x000fc800078e000d */
[----:B------:R-:W-:-:S04]  /*1c20*/  FFMA R16, R21, -1.5707962512969970703, R14 ;  /* 0xbfc90fda15107823 */ /* 0x000fc8000000000e */
[----:B------:R-:W-:-:S04]  /*1c30*/  FFMA R16, R21, -7.5497894158615963534e-08, R16 ;  /* 0xb3a2216815107823 */ /* 0x000fc80000000010 */
[----:B------:R-:W-:-:S04]  /*1c40*/  FFMA R16, R21, -5.3903029534742383927e-15, R16 ;  /* 0xa7c234c515107823 */ /* 0x000fc80000000010 */
        /* <DEDUP_REMOVED lines=13> */
.L_x_15:
        /* <DEDUP_REMOVED lines=33> */
[----:B0-----:R-:W-:Y:S02]  /*1f30*/  LOP3.LUT R21, R13, R14, RZ, 0x3c, !PT ;  /* 0x0000000e0d157212 */ /* 0x001fe400078e3cff */
[C---:B------:R-:W-:Y:S02]  /*1f40*/  LOP3.LUT R2, R3.reuse, R2, RZ, 0x3c, !PT ;  /* 0x0000000203027212 */ /* 0x040fe400078e3cff */
[----:B------:R-:W-:Y:S02]  /*1f50*/  LOP3.LUT R3, R3, R13, RZ, 0x3c, !PT ;  /* 0x0000000d03037212 */ /* 0x000fe400078e3cff */
[----:B------:R-:W-:Y:S02]  /*1f60*/  LEA.HI R13, R13, R0, RZ, 0x1 ;  /* 0x000000000d0d7211 */ /* 0x000fe400078f08ff */
[----:B------:R-:W-:Y:S02]  /*1f70*/  ISETP.GE.AND P2, PT, R21, RZ, PT ;  /* 0x000000ff1500720c */ /* 0x000fe40003f46270 */
[----:B------:R-:W0:Y:S01]  /*1f80*/  I2F.F64.S64 R2, R2 ;  /* 0x0000000200027312 */ /* 0x000e220000301c00 */
[----:B------:R-:W-:-:S04]  /*1f90*/  IMAD.MOV R0, RZ, RZ, -R13 ;  /* 0x000000ffff007224 */ /* 0x000fc800078e0a0d */
[----:B------:R-:W-:Y:S01]  /*1fa0*/  @!P1 IMAD.MOV.U32 R13, RZ, RZ, R0 ;  /* 0x000000ffff0d9224 */ /* 0x000fe200078e0000 */
[----:B0-----:R-:W-:-:S10]  /*1fb0*/  DMUL R18, R2, UR4 ;  /* 0x0000000402127c28 */ /* 0x001fd40008000000 */
[----:B------:R-:W0:Y:S02]  /*1fc0*/  F2F.F32.F64 R18, R18 ;  /* 0x0000001200127310 */ /* 0x000e240000301000 */
[----:B0-----:R-:W-:-:S07]  /*1fd0*/  FSEL R0, -R18, R18, !P2 ;  /* 0x0000001212007208 */ /* 0x001fce0005000100 */
.L_x_14:
[C---:B------:R-:W-:Y:S01]  /*1fe0*/  LOP3.LUT R3, R13.reuse, 0x1, RZ, 0xc0, !PT ;  /* 0x000000010d037812 */ /* 0x040fe200078ec0ff */
[----:B------:R-:W-:Y:S01]  /*1ff0*/  FMUL R2, R0, R0 ;  /* 0x0000000000027220 */ /* 0x000fe20000400000 */
[----:B------:R-:W-:Y:S02]  /*2000*/  LOP3.LUT P2, RZ, R13, 0x2, RZ, 0xc0, !PT ;  /* 0x000000020dff7812 */ /* 0x000fe4000784c0ff */
[----:B------:R-:W-:Y:S01]  /*2010*/  ISETP.NE.U32.AND P1, PT, R3, 0x1, PT ;  /* 0x000000010300780c */ /* 0x000fe20003f25070 */
[----:B------:R-:W-:-:S03]  /*2020*/  FFMA R3, R2, R5, -0.0013887860113754868507 ;  /* 0xbab607ed02037423 */ /* 0x000fc60000000005 */
[----:B------:R-:W-:Y:S02]  /*2030*/  FSEL R7, R7, 0.0083327032625675201416, !P1 ;  /* 0x3c0885e407077808 */ /* 0x000fe40004800000 */
[----:B------:R-:W-:Y:S02]  /*2040*/  FSEL R3, R3, -0.00019574658654164522886, !P1 ;  /* 0xb94d415303037808 */ /* 0x000fe40004800000 */
        /* <DEDUP_REMOVED lines=19> */
.L_x_17:
[----:B0-----:R-:W-:Y:S01]  /*2180*/  MOV R18, UR8 ;  /* 0x0000000800127c02 */ /* 0x001fe20008000f00 */
        /* <DEDUP_REMOVED lines=32> */
[C---:B------:R-:W-:Y:S02]  /*2390*/  LEA.HI R20, R7.reuse, R0, RZ, 0x1 ;  /* 0x0000000007147211 */ /* 0x040fe400078f08ff */
[C---:B------:R-:W-:Y:S02]  /*23a0*/  LOP3.LUT R2, R8.reuse, R3, RZ, 0x3c, !PT ;  /* 0x0000000308027212 */ /* 0x040fe400078e3cff */
[----:B------:R-:W-:Y:S01]  /*23b0*/  LOP3.LUT R3, R8, R7, RZ, 0x3c, !PT ;  /* 0x0000000708037212 */ /* 0x000fe200078e3cff */
[----:B------:R-:W-:Y:S01]  /*23c0*/  IMAD.MOV R0, RZ, RZ, -R20 ;  /* 0x000000ffff007224 */ /* 0x000fe200078e0a14 */
[----:B------:R-:W-:-:S03]  /*23d0*/  LOP3.LUT R14, R7, R14, RZ, 0x3c, !PT ;  /* 0x0000000e070e7212 */ /* 0x000fc600078e3cff */
[----:B------:R-:W-:Y:S01]  /*23e0*/  @!P1 IMAD.MOV.U32 R20, RZ, RZ, R0 ;  /* 0x000000ffff149224 */ /* 0x000fe200078e0000 */
[----:B------:R-:W1:Y:S01]  /*23f0*/  I2F.F64.S64 R2, R2 ;  /* 0x0000000200027312 */ /* 0x000e620000301c00 */
[----:B------:R-:W-:Y:S01]  /*2400*/  ISETP.GE.AND P0, PT, R14, RZ, PT ;  /* 0x000000ff0e00720c */ /* 0x000fe20003f06270 */
[----:B-1----:R-:W-:-:S10]  /*2410*/  DMUL R18, R2, UR4 ;  /* 0x0000000402127c28 */ /* 0x002fd40008000000 */
[----:B------:R-:W0:Y:S02]  /*2420*/  F2F.F32.F64 R18, R18 ;  /* 0x0000001200127310 */ /* 0x000e240000301000 */
[----:B0-----:R-:W-:-:S07]  /*2430*/  FSEL R16, -R18, R18, !P0 ;  /* 0x0000001212107208 */ /* 0x001fce0004000100 */
.L_x_16:
[----:B------:R-:W-:Y:S01]  /*2440*/  FMUL R0, R16, R16 ;  /* 0x0000001010007220 */ /* 0x000fe20000400000 */
[C---:B------:R-:W-:Y:S01]  /*2450*/  LOP3.LUT R2, R20.reuse, 0x1, RZ, 0xc0, !PT ;  /* 0x0000000114027812 */ /* 0x040fe200078ec0ff */
[----:B------:R-:W-:Y:S02]  /*2460*/  VIADD R20, R20, 0x1 ;  /* 0x0000000114147836 */ /* 0x000fe40000000000 */
[----:B------:R-:W-:Y:S01]  /*2470*/  FMUL R8, R6, R15 ;  /* 0x0000000f06087220 */ /* 0x000fe20000400000 */
[----:B------:R-:W-:Y:S01]  /*2480*/  FFMA R5, R0, R5, -0.0013887860113754868507 ;  /* 0xbab607ed00057423 */ /* 0x000fe20000000005 */
[----:B------:R-:W-:Y:S01]  /*2490*/  ISETP.NE.U32.AND P0, PT, R2, 0x1, PT ;  /* 0x000000010200780c */ /* 0x000fe20003f05070 */
[----:B------:R-:W-:Y:S01]  /*24a0*/  FMUL R18, R6, R17 ;  /* 0x0000001106127220 */ /* 0x000fe20000400000 */
[----:B------:R-:W-:Y:S01]  /*24b0*/  LOP3.LUT P1, RZ, R20, 0x2, RZ, 0xc0, !PT ;  /* 0x0000000214ff7812 */ /* 0x000fe2000782c0ff */
[----:B------:R-:W-:Y:S01]  /*24c0*/  BSSY.RECONVERGENT B0, `(.L_x_18) ;  /* 0x0000023000007945 */ /* 0x000fe20003800200 */
[----:B------:R-:W-:-:S02]  /*24d0*/  FSEL R9, R9, 0.041666727513074874878, !P0 ;  /* 0x3d2aaabb09097808 */ /* 0x000fc40004000000 */
[----:B------:R-:W-:Y:S02]  /*24e0*/  FSEL R5, R5, -0.00019574658654164522886, P0 ;  /* 0xb94d415305057808 */ /* 0x000fe40000000000 */
[----:B------:R-:W-:Y:S01]  /*24f0*/  FSEL R2, -R10, -0.4999999701976776123, !P0 ;  /* 0xbeffffff0a027808 */ /* 0x000fe20004000100 */
[----:B------:R-:W-:Y:S01]  /*2500*/  FADD R10, R11, 2 ;  /* 0x400000000b0a7421 */ /* 0x000fe20000000000 */
[----:B------:R-:W-:Y:S01]  /*2510*/  FSEL R16, R16, 1, !P0 ;  /* 0x3f80000010107808 */ /* 0x000fe20004000000 */
[C---:B------:R-:W-:Y:S02]  /*2520*/  FFMA R5, R0.reuse, R5, R9 ;  /* 0x0000000500057223 */ /* 0x040fe40000000009 */
[----:B------:R-:W-:Y:S02]  /*2530*/  FMUL R3, R17, R10 ;  /* 0x0000000a11037220 */ /* 0x000fe40000400000 */
[C---:B------:R-:W-:Y:S01]  /*2540*/  FFMA R2, R0.reuse, R5, R2 ;  /* 0x0000000500027223 */ /* 0x040fe20000000002 */
[----:B------:R-:W-:Y:S01]  /*2550*/  FFMA R5, R0, R16, RZ ;  /* 0x0000001000057223 */ /* 0x000fe200000000ff */
[----:B------:R-:W-:Y:S01]  /*2560*/  FFMA R3, R12, R3, 5 ;  /* 0x40a000000c037423 */ /* 0x000fe20000000003 */
[----:B------:R-:W-:-:S02]  /*2570*/  FMUL R0, R15, R13 ;  /* 0x0000000d0f007220 */ /* 0x000fc40000400000 */
[----:B------:R-:W-:Y:S01]  /*2580*/  FFMA R5, R5, R2, R16 ;  /* 0x0000000205057223 */ /* 0x000fe20000000010 */
[----:B------:R-:W-:-:S03]  /*2590*/  FADD R16, R3, R8 ;  /* 0x0000000803107221 */ /* 0x000fc60000000000 */
[----:B------:R-:W-:Y:S02]  /*25a0*/  @P1 FADD R5, RZ, -R5 ;  /* 0x80000005ff051221 */ /* 0x000fe40000000000 */
[----:B------:R-:W-:Y:S02]  /*25b0*/  IADD3 R2, PT, PT, R16, 0x1800000, RZ ;  /* 0x0180000010027810 */ /* 0x000fe40007ffe0ff */
[----:B------:R-:W-:Y:S02]  /*25c0*/  FMUL R3, R15, R5 ;  /* 0x000000050f037220 */ /* 0x000fe40000400000 */
[----:B------:R-:W-:Y:S02]  /*25d0*/  LOP3.LUT R2, R2, 0x7f800000, RZ, 0xc0, !PT ;  /* 0x7f80000002027812 */ /* 0x000fe400078ec0ff */
[----:B------:R-:W-:Y:S01]  /*25e0*/  FMUL R7, R12, R3 ;  /* 0x000000030c077220 */ /* 0x000fe20000400000 */
[----:B------:R-:W-:Y:S01]  /*25f0*/  FMUL R3, R4, R5 ;  /* 0x0000000504037220 */ /* 0x000fe20000400000 */
[----:B------:R-:W-:-:S02]  /*2600*/  ISETP.GT.U32.AND P0, PT, R2, 0x1ffffff, PT ;  /* 0x01ffffff0200780c */ /* 0x000fc40003f04070 */
[----:B------:R-:W-:Y:S01]  /*2610*/  FFMA R9, R4, R13, -R7 ;  /* 0x0000000d04097223 */ /* 0x000fe20000000807 */
[----:B------:R-:W-:Y:S01]  /*2620*/  FFMA R0, R12, R0, R3 ;  /* 0x000000000c007223 */ /* 0x000fe20000000003 */
[----:B------:R-:W-:Y:S02]  /*2630*/  FMUL R7, R13, R18 ;  /* 0x000000120d077220 */ /* 0x000fe40000400000 */
[C---:B------:R-:W-:Y:S02]  /*2640*/  FMUL R2, R10.reuse, R9 ;  /* 0x000000090a027220 */ /* 0x040fe40000400000 */
[----:B------:R-:W-:Y:S02]  /*2650*/  FFMA R10, R10, R0, -R7 ;  /* 0x000000000a0a7223 */ /* 0x000fe40000000807 */
[----:B------:R-:W-:-:S03]  /*2660*/  FFMA R18, R5, R18, R2 ;  /* 0x0000001205127223 */ /* 0x000fc60000000002 */
[----:B------:R-:W-:Y:S05]  /*2670*/  @P0 BRA `(.L_x_19) ;  /* 0x00000000000c0947 */ /* 0x000fea0003800000 */
[----:B------:R-:W-:-:S07]  /*2680*/  MOV R14, 0x26a0 ;  /* 0x000026a0000e7802 */ /* 0x000fce0000000f00 */
[----:B------:R-:W-:Y:S05]  /*2690*/  CALL.REL.NOINC `($__internal_0_$__cuda_sm20_rcp_rn_f32_slowpath) ;  /* 0x0000000000dc7944 */ /* 0x000fea0003c00000 */
[----:B------:R-:W-:Y:S05]  /*26a0*/  BRA `(.L_x_20) ;  /* 0x0000000000107947 */ /* 0x000fea0003800000 */
.L_x_19:
[----:B------:R-:W0:Y:S02]  /*26b0*/  MUFU.RCP R9, R16 ;  /* 0x0000001000097308 */ /* 0x000e240000001000 */
[----:B0-----:R-:W-:-:S04]  /*26c0*/  FFMA R0, R16, R9, -1 ;  /* 0xbf80000010007423 */ /* 0x001fc80000000009 */
[----:B------:R-:W-:-:S04]  /*26d0*/  FADD.FTZ R0, -R0, -RZ ;  /* 0x800000ff00007221 */ /* 0x000fc80000010100 */
[----:B------:R-:W-:-:S07]  /*26e0*/  FFMA R9, R9, R0, R9 ;  /* 0x0000000009097223 */ /* 0x000fce0000000009 */
.L_x_20:
[----:B------:R-:W-:Y:S05]  /*26f0*/  BSYNC.RECONVERGENT B0 ;  /* 0x0000000000007941 */ /* 0x000fea0003800200 */
.L_x_18:
[----:B------:R-:W0:Y:S08]  /*2700*/  F2F.F64.F32 R2, R9 ;  /* 0x0000000900027310 */ /* 0x000e300000201800 */
[----:B------:R-:W1:Y:S01]  /*2710*/  F2F.F64.F32 R18, R18 ;  /* 0x0000001200127310 */ /* 0x000e620000201800 */
[----:B0-----:R-:W-:-:S08]  /*2720*/  DMUL R2, R2, -15 ;  /* 0xc02e000002027828 */ /* 0x001fd00000000000 */
[----:B-1----:R-:W-:Y:S01]  /*2730*/  DFMA R2, R2, R18, 11 ;  /* 0x402600000202742b */ /* 0x002fe20000000012 */
[----:B------:R-:W-:-:S04]  /*2740*/  FMUL R19, R9, 30 ;  /* 0x41f0000009137820 */ /* 0x000fc80000400000 */
[----:B------:R-:W-:Y:S01]  /*2750*/  FFMA R10, R10, R19, 40 ;  /* 0x422000000a0a7423 */ /* 0x000fe20000000013 */
[----:B------:R-:W0:Y:S08]  /*2760*/  F2I.F64.TRUNC R21, R2 ;  /* 0x0000000200157311 */ /* 0x000e30000030d100 */
[----:B------:R-:W1:Y:S01]  /*2770*/  F2I.TRUNC.NTZ R10, R10 ;  /* 0x0000000a000a7305 */ /* 0x000e62000020f100 */
[----:B0-----:R-:W-:-:S04]  /*2780*/  ISETP.GT.U32.AND P0, PT, R21, 0x15, PT ;  /* 0x000000151500780c */ /* 0x001fc80003f04070 */
[----:B-1----:R-:W-:-:S13]  /*2790*/  ISETP.GT.U32.OR P0, PT, R10, 0x4f, P0 ;  /* 0x0000004f0a00780c */ /* 0x002fda0000704470 */
[----:B------:R-:W-:Y:S05]  /*27a0*/  @P0 EXIT ;  /* 0x000000000000094d */ /* 0x000fea0003800000 */
[----:B------:R-:W0:Y:S01]  /*27b0*/  LDC.64 R2, c[0x0][0x388] ;  /* 0x0000e200ff027b82 */ /* 0x000e220000000a00 */
[----:B------:R-:W-:-:S04]  /*27c0*/  IMAD R10, R21, 0x50, R10 ;  /* 0x00000050150a7824 */ /* 0x000fc800078e020a */
[----:B0-----:R-:W-:-:S05]  /*27d0*/  IMAD.WIDE.U32 R2, R10, 0x4, R2 ;  /* 0x000000040a027825 */ /* 0x001fca00078e0002 */
[----:B------:R-:W2:Y:S01]  /*27e0*/  LDG.E R14, desc[UR6][R2.64] ;  /* 0x00000006020e7981 */ /* 0x000ea2000c1e1900 */
[-C--:B------:R-:W-:Y:S01]  /*27f0*/  FMUL R6, R6, R5.reuse ;  /* 0x0000000506067220 */ /* 0x080fe20000400000 */
[----:B------:R-:W-:Y:S01]  /*2800*/  FMUL R0, R12, R5 ;  /* 0x000000050c007220 */ /* 0x000fe20000400000 */
[C---:B------:R-:W-:Y:S01]  /*2810*/  FMUL R4, R11.reuse, R4 ;  /* 0x000000040b047220 */ /* 0x040fe20000400000 */
[----:B------:R-:W-:Y:S01]  /*2820*/  FMUL R12, R11, R12 ;  /* 0x0000000c0b0c7220 */ /* 0x000fe20000400000 */
[----:B------:R-:W-:Y:S01]  /*2830*/  FMUL R6, R17, R6 ;  /* 0x0000000611067220 */ /* 0x000fe20000400000 */
[----:B------:R-:W-:Y:S01]  /*2840*/  FMUL R11, R11, R0 ;  /* 0x000000000b0b7220 */ /* 0x000fe20000400000 */
[----:B------:R-:W-:Y:S01]  /*2850*/  FMUL R0, R5, R4 ;  /* 0x0000000405007220 */ /* 0x000fe20000400000 */
[----:B------:R-:W-:Y:S01]  /*2860*/  FMUL R5, R15, R12 ;  /* 0x0000000c0f057220 */ /* 0x000fe20000400000 */
[----:B------:R-:W-:Y:S01]  /*2870*/  FFMA R6, R13, R4, R6 ;  /* 0x000000040d067223 */ /* 0x000fe20000000006 */
[----:B------:R-:W-:-:S02]  /*2880*/  FFMA R17, R17, R12, R8 ;  /* 0x0000000c11117223 */ /* 0x000fc40000000008 */
[----:B------:R-:W-:Y:S01]  /*2890*/  FFMA R0, R13, R5, R0 ;  /* 0x000000050d007223 */ /* 0x000fe20000000000 */
[----:B------:R-:W-:-:S03]  /*28a0*/  FFMA R6, -R15, R11, R6 ;  /* 0x0000000b0f067223 */ /* 0x000fc60000000106 */
[----:B------:R-:W-:Y:S01]  /*28b0*/  FADD R7, -R7, R0 ;  /* 0x0000000007077221 */ /* 0x000fe20000000100 */
[----:B------:R-:W-:-:S04]  /*28c0*/  FMUL R0, R6, 0.70700001716613769531 ;  /* 0x3f34fdf406007820 */ /* 0x000fc80000400000 */
[----:B------:R-:W-:-:S04]  /*28d0*/  FFMA R0, RZ, R7, R0 ;  /* 0x00000007ff007223 */ /* 0x000fc80000000000 */
[----:B------:R-:W-:-:S05]  /*28e0*/  FFMA R0, R17, -0.70700001716613769531, R0 ;  /* 0xbf34fdf411007823 */ /* 0x000fca0000000000 */
[----:B------:R-:W-:-:S04]  /*28f0*/  FSETP.GT.AND P0, PT, R0, RZ, PT ;  /* 0x000000ff0000720b */ /* 0x000fc80003f04000 */
[----:B--2---:R-:W-:-:S13]  /*2900*/  FSETP.LEU.OR P0, PT, R9, R14, !P0 ;  /* 0x0000000e0900720b */ /* 0x004fda000470b400 */
[----:B------:R-:W-:Y:S05]  /*2910*/  @P0 EXIT ;  /* 0x000000000000094d */ /* 0x000fea0003800000 */
[----:B------:R-:W0:Y:S01]  /*2920*/  F2F.F64.F32 R4, R0 ;  /* 0x0000000000047310 */ /* 0x000e220000201800 */
[----:B------:R-:W-:Y:S01]  /*2930*/  UMOV UR4, 0x9999999a ;  /* 0x9999999a00047882 */ /* 0x000fe20000000000 */
[----:B------:R-:W-:Y:S02]  /*2940*/  UMOV UR5, 0x40269999 ;  /* 0x4026999900057882 */ /* 0x000fe40000000000 */
[----:B0-----:R-:W-:Y:S02]  /*2950*/  DMUL R4, R4, UR4 ;  /* 0x0000000404047c28 */ /* 0x001fe40008000000 */
[----:B------:R-:W0:Y:S08]  /*2960*/  LDCU.64 UR4, c[0x4][URZ] ;  /* 0x01000000ff0477ac */ /* 0x000e300008000a00 */
[----:B------:R-:W0:Y:S02]  /*2970*/  F2I.F64.TRUNC R4, R4 ;  /* 0x0000000400047311 */ /* 0x000e24000030d100 */
[----:B0-----:R-:W-:-:S04]  /*2980*/  IADD3 R6, P0, PT, R4, UR4, RZ ;  /* 0x0000000404067c10 */ /* 0x001fc8000ff1e0ff */
[----:B------:R-:W-:Y:S01]  /*2990*/  LEA.HI.X.SX32 R7, R4, UR5, 0x1, P0 ;  /* 0x0000000504077c11 */ /* 0x000fe200080f0eff */
[----:B------:R-:W0:Y:S05]  /*29a0*/  LDCU.64 UR4, c[0x0][0x390] ;  /* 0x00007200ff0477ac */ /* 0x000e2a0008000a00 */
[----:B------:R-:W2:Y:S04]  /*29b0*/  LDG.E.U8.CONSTANT R7, desc[UR6][R6.64] ;  /* 0x0000000606077981 */ /* 0x000ea8000c1e9100 */
[----:B------:R-:W-:Y:S01]  /*29c0*/  STG.E desc[UR6][R2.64], R9 ;  /* 0x0000000902007986 */ /* 0x000fe2000c101906 */
[----:B0-----:R-:W-:-:S05]  /*29d0*/  IADD3 R10, P0, PT, R10, UR4, RZ ;  /* 0x000000040a0a7c10 */ /* 0x001fca000ff1e0ff */
[----:B------:R-:W-:-:S05]  /*29e0*/  IMAD.X R11, RZ, RZ, UR5, P0 ;  /* 0x00000005ff0b7e24 */ /* 0x000fca00080e06ff */
[----:B--2---:R-:W-:Y:S01]  /*29f0*/  STG.E.U8 desc[UR6][R10.64], R7 ;  /* 0x000000070a007986 */ /* 0x004fe2000c101106 */
[----:B------:R-:W-:Y:S05]  /*2a00*/  EXIT ;  /* 0x000000000000794d */ /* 0x000fea0003800000 */
        .weak           $__internal_0_$__cuda_sm20_rcp_rn_f32_slowpath
        .type           $__internal_0_$__cuda_sm20_rcp_rn_f32_slowpath,@function
        .size           $__internal_0_$__cuda_sm20_rcp_rn_f32_slowpath,(.L_x_26 - $__internal_0_$__cuda_sm20_rcp_rn_f32_slowpath)
$__internal_0_$__cuda_sm20_rcp_rn_f32_slowpath:
[----:B------:R-:W-:Y:S01]  /*2a10*/  IMAD.SHL.U32 R2, R16, 0x2, RZ ;  /* 0x0000000210027824 */ /* 0x000fe200078e00ff */
[----:B------:R-:W-:Y:S01]  /*2a20*/  BSSY.RECONVERGENT B1, `(.L_x_21) ;  /* 0x0000031000017945 */ /* 0x000fe20003800200 */
[----:B------:R-:W-:-:S03]  /*2a30*/  IMAD.MOV.U32 R0, RZ, RZ, R16 ;  /* 0x000000ffff007224 */ /* 0x000fc600078e0010 */
[----:B------:R-:W-:-:S04]  /*2a40*/  SHF.R.U32.HI R2, RZ, 0x18, R2 ;  /* 0x00000018ff027819 */ /* 0x000fc80000011602 */
[----:B------:R-:W-:-:S13]  /*2a50*/  ISETP.NE.U32.AND P0, PT, R2, RZ, PT ;  /* 0x000000ff0200720c */ /* 0x000fda0003f05070 */
[----:B------:R-:W-:Y:S05]  /*2a60*/  @P0 BRA `(.L_x_22) ;  /* 0x0000000000280947 */ /* 0x000fea0003800000 */
[----:B------:R-:W-:-:S05]  /*2a70*/  IMAD.SHL.U32 R2, R0, 0x2, RZ ;  /* 0x0000000200027824 */ /* 0x000fca00078e00ff */
[----:B------:R-:W-:-:S13]  /*2a80*/  ISETP.NE.AND P0, PT, R2, RZ, PT ;  /* 0x000000ff0200720c */ /* 0x000fda0003f05270 */
[----:B------:R-:W-:Y:S01]  /*2a90*/  @P0 FFMA R9, R0, 1.84467440737095516160e+19, RZ ;  /* 0x5f80000000090823 */ /* 0x000fe200000000ff */
[----:B------:R-:W-:Y:S08]  /*2aa0*/  @!P0 MUFU.RCP R3, R0 ;  /* 0x0000000000038308 */ /* 0x000ff00000001000 */
[----:B------:R-:W0:Y:S02]  /*2ab0*/  @P0 MUFU.RCP R2, R9 ;  /* 0x0000000900020308 */ /* 0x000e240000001000 */
[----:B0-----:R-:W-:-:S04]  /*2ac0*/  @P0 FFMA R16, R9, R2, -1 ;  /* 0xbf80000009100423 */ /* 0x001fc80000000002 */
[----:B------:R-:W-:-:S04]  /*2ad0*/  @P0 FADD.FTZ R19, -R16, -RZ ;  /* 0x800000ff10130221 */ /* 0x000fc80000010100 */
[----:B------:R-:W-:-:S04]  /*2ae0*/  @P0 FFMA R2, R2, R19, R2 ;  /* 0x0000001302020223 */ /* 0x000fc80000000002 */
[----:B------:R-:W-:Y:S01]  /*2af0*/  @P0 FFMA R3, R2, 1.84467440737095516160e+19, RZ ;  /* 0x5f80000002030823 */ /* 0x000fe200000000ff */
[----:B------:R-:W-:Y:S06]  /*2b00*/  BRA `(.L_x_23) ;  /* 0x0000000000887947 */ /* 0x000fec0003800000 */
.L_x_22:
[----:B------:R-:W-:-:S05]  /*2b10*/  VIADD R3, R2, 0xffffff03 ;  /* 0xffffff0302037836 */ /* 0x000fca0000000000 */
[----:B------:R-:W-:-:S13]  /*2b20*/  ISETP.GT.U32.AND P0, PT, R3, 0x1, PT ;  /* 0x000000010300780c */ /* 0x000fda0003f04070 */
[----:B------:R-:W-:Y:S05]  /*2b30*/  @P0 BRA `(.L_x_24) ;  /* 0x0000000000780947 */ /* 0x000fea0003800000 */
[----:B------:R-:W-:Y:S01]  /*2b40*/  LOP3.LUT R9, R0, 0x7fffff, RZ, 0xc0, !PT ;  /* 0x007fffff00097812 */ /* 0x000fe200078ec0ff */
[----:B------:R-:W-:-:S03]  /*2b50*/  IMAD.MOV.U32 R22, RZ, RZ, 0x3 ;  /* 0x00000003ff167424 */ /* 0x000fc600078e00ff */
[----:B------:R-:W-:Y:S02]  /*2b60*/  LOP3.LUT R9, R9, 0x3f800000, RZ, 0xfc, !PT ;  /* 0x3f80000009097812 */ /* 0x000fe400078efcff */
[----:B------:R-:W-:Y:S02]  /*2b70*/  SHF.L.U32 R21, R22, R3, RZ ;  /* 0x0000000316157219 */ /* 0x000fe400000006ff */
[----:B------:R-:W0:Y:S02]  /*2b80*/  MUFU.RCP R16, R9 ;  /* 0x0000000900107308 */ /* 0x000e240000001000 */
[----:B0-----:R-:W-:-:S04]  /*2b90*/  FFMA R19, R9, R16, -1 ;  /* 0xbf80000009137423 */ /* 0x001fc80000000010 */
[----:B------:R-:W-:-:S04]  /*2ba0*/  FADD.FTZ R19, -R19, -RZ ;  /* 0x800000ff13137221 */ /* 0x000fc80000010100 */
[CCC-:B------:R-:W-:Y:S01]  /*2bb0*/  FFMA.RM R20, R16.reuse, R19.reuse, R16.reuse ;  /* 0x0000001310147223 */ /* 0x1c0fe20000004010 */
[----:B------:R-:W-:-:S04]  /*2bc0*/  FFMA.RP R19, R16, R19, R16 ;  /* 0x0000001310137223 */ /* 0x000fc80000008010 */
[C---:B------:R-:W-:Y:S02]  /*2bd0*/  LOP3.LUT R16, R20.reuse, 0x7fffff, RZ, 0xc0, !PT ;  /* 0x007fffff14107812 */ /* 0x040fe400078ec0ff */
[----:B------:R-:W-:Y:S02]  /*2be0*/  FSETP.NEU.FTZ.AND P0, PT, R20, R19, PT ;  /* 0x000000131400720b */ /* 0x000fe40003f1d000 */
[----:B------:R-:W-:Y:S02]  /*2bf0*/  LOP3.LUT R16, R16, 0x800000, RZ, 0xfc, !PT ;  /* 0x0080000010107812 */ /* 0x000fe400078efcff */
[----:B------:R-:W-:Y:S02]  /*2c00*/  SEL R19, RZ, 0xffffffff, !P0 ;  /* 0xffffffffff137807 */ /* 0x000fe40004000000 */
[----:B------:R-:W-:-:S03]  /*2c10*/  LOP3.LUT R20, R21, R16, RZ, 0xc0, !PT ;  /* 0x0000001015147212 */ /* 0x000fc600078ec0ff */
[----:B------:R-:W-:Y:S01]  /*2c20*/  IMAD.MOV R19, RZ, RZ, -R19 ;  /* 0x000000ffff137224 */ /* 0x000fe200078e0a13 */
[----:B------:R-:W-:-:S04]  /*2c30*/  SHF.R.U32.HI R20, RZ, R3, R20 ;  /* 0x00000003ff147219 */ /* 0x000fc80000011614 */
[----:B------:R-:W-:Y:S02]  /*2c40*/  LOP3.LUT P1, RZ, R19, R3, R16, 0xf8, !PT ;  /* 0x0000000313ff7212 */ /* 0x000fe4000782f810 */
[C---:B------:R-:W-:Y:S02]  /*2c50*/  LOP3.LUT P0, RZ, R20.reuse, 0x1, RZ, 0xc0, !PT ;  /* 0x0000000114ff7812 */ /* 0x040fe4000780c0ff */
[----:B------:R-:W-:-:S04]  /*2c60*/  LOP3.LUT P2, RZ, R20, 0x2, RZ, 0xc0, !PT ;  /* 0x0000000214ff7812 */ /* 0x000fc8000784c0ff */
[----:B------:R-:W-:Y:S02]  /*2c70*/  PLOP3.LUT P0, PT, P0, P1, P2, 0xe0, 0x0 ;  /* 0x000000000000781c */ /* 0x000fe40000703c20 */
[----:B------:R-:W-:Y:S02]  /*2c80*/  LOP3.LUT P1, RZ, R0, 0x7fffff, RZ, 0xc0, !PT ;  /* 0x007fffff00ff7812 */ /* 0x000fe4000782c0ff */
[----:B------:R-:W-:-:S04]  /*2c90*/  SEL R3, RZ, 0x1, !P0 ;  /* 0x00000001ff037807 */ /* 0x000fc80004000000 */
[----:B------:R-:W-:-:S04]  /*2ca0*/  IADD3 R3, PT, PT, -R3, RZ, RZ ;  /* 0x000000ff03037210 */ /* 0x000fc80007ffe1ff */
[----:B------:R-:W-:Y:S01]  /*2cb0*/  ISETP.GE.AND P0, PT, R3, RZ, PT ;  /* 0x000000ff0300720c */ /* 0x000fe20003f06270 */
[----:B------:R-:W-:-:S05]  /*2cc0*/  VIADD R3, R2, 0xffffff04 ;  /* 0xffffff0402037836 */ /* 0x000fca0000000000 */
[----:B------:R-:W-:-:S07]  /*2cd0*/  SHF.R.U32.HI R3, RZ, R3, R16 ;  /* 0x00000003ff037219 */ /* 0x000fce0000011610 */
[----:B------:R-:W-:-:S04]  /*2ce0*/  @!P0 VIADD R3, R3, 0x1 ;  /* 0x0000000103038836 */ /* 0x000fc80000000000 */
[----:B------:R-:W-:-:S05]  /*2cf0*/  @!P1 IMAD.SHL.U32 R3, R3, 0x2, RZ ;  /* 0x0000000203039824 */ /* 0x000fca00078e00ff */
[----:B------:R-:W-:Y:S01]  /*2d00*/  LOP3.LUT R3, R3, 0x80000000, R0, 0xf8, !PT ;  /* 0x8000000003037812 */ /* 0x000fe200078ef800 */
[----:B------:R-:W-:Y:S06]  /*2d10*/  BRA `(.L_x_23) ;  /* 0x0000000000047947 */ /* 0x000fec0003800000 */
.L_x_24:
[----:B------:R0:W1:Y:S02]  /*2d20*/  MUFU.RCP R3, R0 ;  /* 0x0000000000037308 */ /* 0x0000640000001000 */
.L_x_23:
[----:B------:R-:W-:Y:S05]  /*2d30*/  BSYNC.RECONVERGENT B1 ;  /* 0x0000000000017941 */ /* 0x000fea0003800200 */
.L_x_21:
[----:B-1----:R-:W-:Y:S02]  /*2d40*/  IMAD.MOV.U32 R9, RZ, RZ, R3 ;  /* 0x000000ffff097224 */ /* 0x002fe400078e0003 */
[----:B------:R-:W-:Y:S02]  /*2d50*/  IMAD.MOV.U32 R2, RZ, RZ, R14 ;  /* 0x000000ffff027224 */ /* 0x000fe400078e000e */
[----:B------:R-:W-:-:S04]  /*2d60*/  IMAD.MOV.U32 R3, RZ, RZ, 0x0 ;  /* 0x00000000ff037424 */ /* 0x000fc800078e00ff */
[----:B0-----:R-:W-:Y:S05]  /*2d70*/  RET.REL.NODEC R2 `(_Z15renderPointCudaffPfPc) ;  /* 0xffffffd002a07950 */ /* 0x001fea0003c3ffff */
.L_x_25:
[----:B------:R-:W-:-:S00]  /*2d80*/  BRA `(.L_x_25) ;  /* 0xfffffffc00fc7947 */ /* 0x000fc0000383ffff */
[----:B------:R-:W-:-:S00]  /*2d90*/  NOP ;  /* 0x0000000000007918 */ /* 0x000fc00000000000 */
        /* <DEDUP_REMOVED lines=14> */
.L_x_26:


//--------------------- .nv.global.init           --------------------------
	.section	.nv.global.init,"aw",@progbits
	.align	4
.nv.global.init:
	.type		__cudart_i2opi_f,@object
	.size		__cudart_i2opi_f,($str - __cudart_i2opi_f)
__cudart_i2opi_f:
        /*0000*/ 	.byte	0x41, 0x90, 0x43, 0x3c, 0x99, 0x95, 0x62, 0xdb, 0xc0, 0xdd, 0x34, 0xf5, 0xd1, 0x57, 0x27, 0xfc
        /*0010*/ 	.byte	0x29, 0x15, 0x44, 0x4e, 0x6e, 0x83, 0xf9, 0xa2
	.type		$str,@object
	.size		$str,(.L_0 - $str)
$str:
        /*0018*/ 	.byte	0x2e, 0x2c, 0x2d, 0x7e, 0x3a, 0x3b, 0x3d, 0x21, 0x2a, 0x23, 0x24, 0x40, 0x00
.L_0:


//--------------------- .nv.shared.reserved.0     --------------------------
	.section	.nv.shared.reserved.0,"aw",@nobits
	.weak		__nv_reservedSMEM_offset_0_alias
	.size		__nv_reservedSMEM_offset_0_alias, 0, 64
	.other		__nv_reservedSMEM_offset_0_alias,@"STO_CUDA_RESERVED_SHARED STV_DEFAULT"
__nv_reservedSMEM_offset_0_alias:
	.zero		0
	.zero		64


//--------------------- .nv.constant0._Z15renderPointCudaffPfPc --------------------------
	.section	.nv.constant0._Z15renderPointCudaffPfPc,"a",@progbits
	.sectionflags	@""
	.align	4
.nv.constant0._Z15renderPointCudaffPfPc:
	.zero		920


//--------------------- SYMBOLS --------------------------

	.type		.nv.reservedSmem.offset0,@object
	.size		.nv.reservedSmem.offset0,0x4
